def attn_fwd(
    Q,
    K,
    V,
    Out,
    Lse,
    sm_scale,
    stride_qz,
    stride_qh,
    stride_qm,
    stride_qk,
    stride_kz,
    stride_kh,
    stride_kn,
    stride_kk,
    stride_vz,
    stride_vh,
    stride_vn,
    stride_vk,
    stride_oz,
    stride_oh,
    stride_om,
    stride_ok,
    seqlen_q,
    seqlen_k,
    BLOCK_M: tl.constexpr,
    BLOCK_N: tl.constexpr,
    HEAD_DIM: tl.constexpr,
    CAUSAL: tl.constexpr,
):
    start_m = tl.program_id(0)
    off_hz = tl.program_id(1)
    q_off = off_hz * stride_qh
    k_off = off_hz * stride_kh
    v_off = off_hz * stride_vh
    offs_m = start_m * BLOCK_M + tl.arange(0, BLOCK_M)
    offs_d = tl.arange(0, HEAD_DIM)
    offs_n = tl.arange(0, BLOCK_N)
    q_ptrs = Q + q_off + offs_m[:, None] * stride_qm + offs_d[None, :] * stride_qk
    k_ptrs = K + k_off + offs_d[:, None] * stride_kk + offs_n[None, :] * stride_kn
    v_ptrs = V + v_off + offs_n[:, None] * stride_vn + offs_d[None, :] * stride_vk
    m_i = tl.full([BLOCK_M], float("-inf"), dtype=tl.float32)
    l_i = tl.zeros([BLOCK_M], dtype=tl.float32) + 1.0
    acc = tl.zeros([BLOCK_M, HEAD_DIM], dtype=tl.float32)
    q = tl.load(q_ptrs)
    acc, l_i, m_i = _attn_fwd_inner(
        acc,
        l_i,
        m_i,
        q,
        k_ptrs,
        v_ptrs,
        sm_scale,
        stride_kn,
        stride_vn,
        start_m,
        seqlen_k,
        BLOCK_M,
        BLOCK_N,
        HEAD_DIM,
        CAUSAL,
    )
    acc = acc / l_i[:, None]
    lse = m_i + tl.math.log2(l_i) / 1.4426950408889634
    o_ptrs = (
        Out
        + off_hz * stride_oh
        + offs_m[:, None] * stride_om
        + offs_d[None, :] * stride_ok
    )
    tl.store(o_ptrs, acc.to(Out.dtype.element_ty))
    tl.store(Lse + off_hz * seqlen_q + offs_m, lse)

# config = {"BLOCK_M": 256, "BLOCK_N": 32, "HEAD_DIM": 128, "arch": "sm_80", "causal": true, "dtype": "bf16", "num_stages": 2, "num_warps": 8}
# arch = sm_80


// ===== COMPILED SASS (sm_80) =====

	.target	sm_80

	.elftype	@"ET_EXEC"


//--------------------- .note.nv.tkinfo           --------------------------
	.section	.note.nv.tkinfo,"",@"SHT_NOTE"
	.sectionflags	@"SHF_NOTE_NV_TKINFO"
	.tkinfo
        /*0018*/ 	.word	0x00000002
        /*0030*/ 	.string	""
        /*0030*/ 	.string	"ptxas"
        /*0030*/ 	.string	"Cuda compilation tools, release 13.0, V13.0.88"
        /*0030*/ 	.string	"Build cuda_13.0.r13.0/compiler.36424714_0"
        /*0030*/ 	.string	"-v  -suppress-debug-info  -lineinfo  -arch sm_80 "



//--------------------- .note.nv.cuinfo           --------------------------
	.section	.note.nv.cuinfo,"",@"SHT_NOTE"
	.sectionflags	@"SHF_NOTE_NV_CUINFO"
        /*0018*/ 	.short	0x0002
        /*001a*/ 	.short	0x0050
        /*001c*/ 	.short	0x0082
	.zero		2


//--------------------- .nv.info                  --------------------------
	.section	.nv.info,"",@"SHT_CUDA_INFO"
	.align	4


	//----- nvinfo : EIATTR_REGCOUNT
	.align		4
        /*0000*/ 	.byte	0x04, 0x2f
        /*0002*/ 	.short	(.L_2 - .L_1)
	.align		4
.L_1:
        /*0004*/ 	.word	index@(attn_fwd)
        /*0008*/ 	.word	0x000000ff


	//----- nvinfo : EIATTR_FRAME_SIZE
	.align		4
.L_2:
        /*000c*/ 	.byte	0x04, 0x11
        /*000e*/ 	.short	(.L_4 - .L_3)
	.align		4
.L_3:
        /*0010*/ 	.word	index@(attn_fwd)
        /*0014*/ 	.word	0x00000098


	//----- nvinfo : EIATTR_MIN_STACK_SIZE
	.align		4
.L_4:
        /*0018*/ 	.byte	0x04, 0x12
        /*001a*/ 	.short	(.L_6 - .L_5)
	.align		4
.L_5:
        /*001c*/ 	.word	index@(attn_fwd)
        /*0020*/ 	.word	0x00000098
.L_6:


//--------------------- .nv.info.attn_fwd         --------------------------
	.section	.nv.info.attn_fwd,"",@"SHT_CUDA_INFO"
	.sectionflags	@""
	.align	4


	//----- nvinfo : EIATTR_CUDA_API_VERSION
	.align		4
        /*0000*/ 	.byte	0x04, 0x37
        /*0002*/ 	.short	(.L_8 - .L_7)
.L_7:
        /*0004*/ 	.word	0x00000082


	//----- nvinfo : EIATTR_SW2861232_WAR
	.align		4
.L_8:
        /*0008*/ 	.byte	0x01, 0x35
	.zero		2


	//----- nvinfo : EIATTR_PARAM_CBANK
	.align		4
        /*000c*/ 	.byte	0x04, 0x0a
        /*000e*/ 	.short	(.L_10 - .L_9)
	.align		4
.L_9:
        /*0010*/ 	.word	index@(.nv.constant0.attn_fwd)
        /*0014*/ 	.short	0x0160
        /*0016*/ 	.short	0x0088


	//----- nvinfo : EIATTR_CBANK_PARAM_SIZE
	.align		4
.L_10:
        /*0018*/ 	.byte	0x03, 0x19
        /*001a*/ 	.short	0x0088


	//----- nvinfo : EIATTR_KPARAM_INFO
	.align		4
        /*001c*/ 	.byte	0x04, 0x17
        /*001e*/ 	.short	(.L_12 - .L_11)
.L_11:
        /*0020*/ 	.word	0x00000000
        /*0024*/ 	.short	0x0019
        /*0026*/ 	.short	0x0080
        /*0028*/ 	.byte	0x00, 0xf4, 0x21, 0x00


	//----- nvinfo : EIATTR_KPARAM_INFO
	.align		4
.L_12:
        /*002c*/ 	.byte	0x04, 0x17
        /*002e*/ 	.short	(.L_14 - .L_13)
.L_13:
        /*0030*/ 	.word	0x00000000
        /*0034*/ 	.short	0x0018
        /*0036*/ 	.short	0x0078
        /*0038*/ 	.byte	0x00, 0xf4, 0x21, 0x00


	//----- nvinfo : EIATTR_KPARAM_INFO
	.align		4
.L_14:
        /*003c*/ 	.byte	0x04, 0x17
        /*003e*/ 	.short	(.L_16 - .L_15)
.L_15:
        /*0040*/ 	.word	0x00000000
        /*0044*/ 	.short	0x0017
        /*0046*/ 	.short	0x0070
        /*0048*/ 	.byte	0x00, 0xf0, 0x11, 0x00


	//----- nvinfo : EIATTR_KPARAM_INFO
	.align		4
.L_16:
        /*004c*/ 	.byte	0x04, 0x17
        /*004e*/ 	.short	(.L_18 - .L_17)
.L_17:
        /*0050*/ 	.word	0x00000000
        /*0054*/ 	.short	0x0016
        /*0056*/ 	.short	0x006c
        /*0058*/ 	.byte	0x00, 0xf0, 0x11, 0x00


	//----- nvinfo : EIATTR_KPARAM_INFO
	.align		4
.L_18:
        /*005c*/ 	.byte	0x04, 0x17
        /*005e*/ 	.short	(.L_20 - .L_19)
.L_19:
        /*0060*/ 	.word	0x00000000
        /*0064*/ 	.short	0x0015
        /*0066*/ 	.short	0x0068
        /*0068*/ 	.byte	0x00, 0xf0, 0x11, 0x00


	//----- nvinfo : EIATTR_KPARAM_INFO
	.align		4
.L_20:
        /*006c*/ 	.byte	0x04, 0x17
        /*006e*/ 	.short	(.L_22 - .L_21)
.L_21:
        /*0070*/ 	.word	0x00000000
        /*0074*/ 	.short	0x0014
        /*0076*/ 	.short	0x0064
        /*0078*/ 	.byte	0x00, 0xf0, 0x11, 0x00


	//----- nvinfo : EIATTR_KPARAM_INFO
	.align		4
.L_22:
        /*007c*/ 	.byte	0x04, 0x17
        /*007e*/ 	.short	(.L_24 - .L_23)
.L_23:
        /*0080*/ 	.word	0x00000000
        /*0084*/ 	.short	0x0013
        /*0086*/ 	.short	0x0060
        /*0088*/ 	.byte	0x00, 0xf0, 0x11, 0x00


	//----- nvinfo : EIATTR_KPARAM_INFO
	.align		4
.L_24:
        /*008c*/ 	.byte	0x04, 0x17
        /*008e*/ 	.short	(.L_26 - .L_25)
.L_25:
        /*0090*/ 	.word	0x00000000
        /*0094*/ 	.short	0x0012
        /*0096*/ 	.short	0x005c
        /*0098*/ 	.byte	0x00, 0xf0, 0x11, 0x00


	//----- nvinfo : EIATTR_KPARAM_INFO
	.align		4
.L_26:
        /*009c*/ 	.byte	0x04, 0x17
        /*009e*/ 	.short	(.L_28 - .L_27)
.L_27:
        /*00a0*/ 	.word	0x00000000
        /*00a4*/ 	.short	0x0011
        /*00a6*/ 	.short	0x0058
        /*00a8*/ 	.byte	0x00, 0xf0, 0x11, 0x00


	//----- nvinfo : EIATTR_KPARAM_INFO
	.align		4
.L_28:
        /*00ac*/ 	.byte	0x04, 0x17
        /*00ae*/ 	.short	(.L_30 - .L_29)
.L_29:
        /*00b0*/ 	.word	0x00000000
        /*00b4*/ 	.short	0x0010
        /*00b6*/ 	.short	0x0054
        /*00b8*/ 	.byte	0x00, 0xf0, 0x11, 0x00


	//----- nvinfo : EIATTR_KPARAM_INFO
	.align		4
.L_30:
        /*00bc*/ 	.byte	0x04, 0x17
        /*00be*/ 	.short	(.L_32 - .L_31)
.L_31:
        /*00c0*/ 	.word	0x00000000
        /*00c4*/ 	.short	0x000f
        /*00c6*/ 	.short	0x0050
        /*00c8*/ 	.byte	0x00, 0xf0, 0x11, 0x00


	//----- nvinfo : EIATTR_KPARAM_INFO
	.align		4
.L_32:
        /*00cc*/ 	.byte	0x04, 0x17
        /*00ce*/ 	.short	(.L_34 - .L_33)
.L_33:
        /*00d0*/ 	.word	0x00000000
        /*00d4*/ 	.short	0x000e
        /*00d6*/ 	.short	0x004c
        /*00d8*/ 	.byte	0x00, 0xf0, 0x11, 0x00


	//----- nvinfo : EIATTR_KPARAM_INFO
	.align		4
.L_34:
        /*00dc*/ 	.byte	0x04, 0x17
        /*00de*/ 	.short	(.L_36 - .L_35)
.L_35:
        /*00e0*/ 	.word	0x00000000
        /*00e4*/ 	.short	0x000d
        /*00e6*/ 	.short	0x0048
        /*00e8*/ 	.byte	0x00, 0xf0, 0x11, 0x00


	//----- nvinfo : EIATTR_KPARAM_INFO
	.align		4
.L_36:
        /*00ec*/ 	.byte	0x04, 0x17
        /*00ee*/ 	.short	(.L_38 - .L_37)
.L_37:
        /*00f0*/ 	.word	0x00000000
        /*00f4*/ 	.short	0x000c
        /*00f6*/ 	.short	0x0044
        /*00f8*/ 	.byte	0x00, 0xf0, 0x11, 0x00


	//----- nvinfo : EIATTR_KPARAM_INFO
	.align		4
.L_38:
        /*00fc*/ 	.byte	0x04, 0x17
        /*00fe*/ 	.short	(.L_40 - .L_39)
.L_39:
        /*0100*/ 	.word	0x00000000
        /*0104*/ 	.short	0x000b
        /*0106*/ 	.short	0x0040
        /*0108*/ 	.byte	0x00, 0xf0, 0x11, 0x00


	//----- nvinfo : EIATTR_KPARAM_INFO
	.align		4
.L_40:
        /*010c*/ 	.byte	0x04, 0x17
        /*010e*/ 	.short	(.L_42 - .L_41)
.L_41:
        /*0110*/ 	.word	0x00000000
        /*0114*/ 	.short	0x000a
        /*0116*/ 	.short	0x003c
        /*0118*/ 	.byte	0x00, 0xf0, 0x11, 0x00


	//----- nvinfo : EIATTR_KPARAM_INFO
	.align		4
.L_42:
        /*011c*/ 	.byte	0x04, 0x17
        /*011e*/ 	.short	(.L_44 - .L_43)
.L_43:
        /*0120*/ 	.word	0x00000000
        /*0124*/ 	.short	0x0009
        /*0126*/ 	.short	0x0038
        /*0128*/ 	.byte	0x00, 0xf0, 0x11, 0x00


	//----- nvinfo : EIATTR_KPARAM_INFO
	.align		4
.L_44:
        /*012c*/ 	.byte	0x04, 0x17
        /*012e*/ 	.short	(.L_46 - .L_45)
.L_45:
        /*0130*/ 	.word	0x00000000
        /*0134*/ 	.short	0x0008
        /*0136*/ 	.short	0x0034
        /*0138*/ 	.byte	0x00, 0xf0, 0x11, 0x00


	//----- nvinfo : EIATTR_KPARAM_INFO
	.align		4
.L_46:
        /*013c*/ 	.byte	0x04, 0x17
        /*013e*/ 	.short	(.L_48 - .L_47)
.L_47:
        /*0140*/ 	.word	0x00000000
        /*0144*/ 	.short	0x0007
        /*0146*/ 	.short	0x0030
        /*0148*/ 	.byte	0x00, 0xf0, 0x11, 0x00


	//----- nvinfo : EIATTR_KPARAM_INFO
	.align		4
.L_48:
        /*014c*/ 	.byte	0x04, 0x17
        /*014e*/ 	.short	(.L_50 - .L_49)
.L_49:
        /*0150*/ 	.word	0x00000000
        /*0154*/ 	.short	0x0006
        /*0156*/ 	.short	0x002c
        /*0158*/ 	.byte	0x00, 0xf0, 0x11, 0x00


	//----- nvinfo : EIATTR_KPARAM_INFO
	.align		4
.L_50:
        /*015c*/ 	.byte	0x04, 0x17
        /*015e*/ 	.short	(.L_52 - .L_51)
.L_51:
        /*0160*/ 	.word	0x00000000
        /*0164*/ 	.short	0x0005
        /*0166*/ 	.short	0x0028
        /*0168*/ 	.byte	0x00, 0xf0, 0x11, 0x00


	//----- nvinfo : EIATTR_KPARAM_INFO
	.align		4
.L_52:
        /*016c*/ 	.byte	0x04, 0x17
        /*016e*/ 	.short	(.L_54 - .L_53)
.L_53:
        /*0170*/ 	.word	0x00000000
        /*0174*/ 	.short	0x0004
        /*0176*/ 	.short	0x0020
        /*0178*/ 	.byte	0x00, 0xf4, 0x21, 0x00


	//----- nvinfo : EIATTR_KPARAM_INFO
	.align		4
.L_54:
        /*017c*/ 	.byte	0x04, 0x17
        /*017e*/ 	.short	(.L_56 - .L_55)
.L_55:
        /*0180*/ 	.word	0x00000000
        /*0184*/ 	.short	0x0003
        /*0186*/ 	.short	0x0018
        /*0188*/ 	.byte	0x00, 0xf4, 0x21, 0x00


	//----- nvinfo : EIATTR_KPARAM_INFO
	.align		4
.L_56:
        /*018c*/ 	.byte	0x04, 0x17
        /*018e*/ 	.short	(.L_58 - .L_57)
.L_57:
        /*0190*/ 	.word	0x00000000
        /*0194*/ 	.short	0x0002
        /*0196*/ 	.short	0x0010
        /*0198*/ 	.byte	0x00, 0xf4, 0x21, 0x00


	//----- nvinfo : EIATTR_KPARAM_INFO
	.align		4
.L_58:
        /*019c*/ 	.byte	0x04, 0x17
        /*019e*/ 	.short	(.L_60 - .L_59)
.L_59:
        /*01a0*/ 	.word	0x00000000
        /*01a4*/ 	.short	0x0001
        /*01a6*/ 	.short	0x0008
        /*01a8*/ 	.byte	0x00, 0xf4, 0x21, 0x00


	//----- nvinfo : EIATTR_KPARAM_INFO
	.align		4
.L_60:
        /*01ac*/ 	.byte	0x04, 0x17
        /*01ae*/ 	.short	(.L_62 - .L_61)
.L_61:
        /*01b0*/ 	.word	0x00000000
        /*01b4*/ 	.short	0x0000
        /*01b6*/ 	.short	0x0000
        /*01b8*/ 	.byte	0x00, 0xf4, 0x21, 0x00


	//----- nvinfo : EIATTR_MAXREG_COUNT
	.align		4
.L_62:
        /*01bc*/ 	.byte	0x03, 0x1b
        /*01be*/ 	.short	0x00ff


	//----- nvinfo : EIATTR_NUM_BARRIERS
	.align		4
        /*01c0*/ 	.byte	0x02, 0x4c
        /*01c2*/ 	.byte	0x01
	.zero		1


	//----- nvinfo : EIATTR_ANNOTATIONS
	.align		4
        /*01c4*/ 	.byte	0x04, 0x55
        /*01c6*/ 	.short	(.L_64 - .L_63)


	//   ....[0]....
.L_63:
        /*01c8*/ 	.word	0x00000001
        /*01cc*/ 	.byte	0x10, 0x37, 0x00, 0x00, 0x01, 0x00, 0x00, 0x00, 0x50, 0x37, 0x00, 0x00, 0x01, 0x00, 0x00, 0x00
        /* <DEDUP_REMOVED lines=17> */
        /*02ec*/ 	.byte	0x80, 0x42, 0x00, 0x00, 0x01, 0x00, 0x00, 0x00, 0xc0, 0x44, 0x00, 0x00


	//----- nvinfo : EIATTR_MERCURY_ISA_VERSION
	.align		4
.L_64:
        /*02f8*/ 	.byte	0x03, 0x5f
        /*02fa*/ 	.short	0x0000


	//----- nvinfo : EIATTR_COOP_GROUP_MASK_REGIDS
	.align		4
        /*02fc*/ 	.byte	0x04, 0x29
        /*02fe*/ 	.short	(.L_66 - .L_65)


	//   ....[0]....
.L_65:
        /*0300*/ 	.word	0xffffffff


	//   ....[1]....
        /*0304*/ 	.word	0xffffffff


	//   ....[2]....
        /*0308*/ 	.word	0xffffffff


	//   ....[3]....
        /*030c*/ 	.word	0xffffffff


	//   ....[4]....
        /*0310*/ 	.word	0xffffffff


	//   ....[5]....
        /*0314*/ 	.word	0xffffffff


	//   ....[6]....
        /*0318*/ 	.word	0xffffffff


	//   ....[7]....
        /*031c*/ 	.word	0xffffffff


	//   ....[8]....
        /*0320*/ 	.word	0xffffffff


	//   ....[9]....
        /*0324*/ 	.word	0xffffffff


	//   ....[10]....
        /*0328*/ 	.word	0xffffffff


	//   ....[11]....
        /*032c*/ 	.word	0xffffffff


	//   ....[12]....
        /*0330*/ 	.word	0xffffffff


	//   ....[13]....
        /*0334*/ 	.word	0xffffffff


	//   ....[14]....
        /*0338*/ 	.word	0xffffffff


	//   ....[15]....
        /*033c*/ 	.word	0xffffffff


	//----- nvinfo : EIATTR_COOP_GROUP_INSTR_OFFSETS
	.align		4
.L_66:
        /*0340*/ 	.byte	0x04, 0x28
        /*0342*/ 	.short	(.L_68 - .L_67)


	//   ....[0]....
.L_67:
        /*0344*/ 	.word	0x00005580


	//   ....[1]....
        /*0348*/ 	.word	0x00005740


	//   ....[2]....
        /*034c*/ 	.word	0x00005790


	//   ....[3]....
        /*0350*/ 	.word	0x000057a0


	//   ....[4]....
        /*0354*/ 	.word	0x00005860


	//   ....[5]....
        /*0358*/ 	.word	0x000059f0


	//   ....[6]....
        /*035c*/ 	.word	0x00005a10


	//   ....[7]....
        /*0360*/ 	.word	0x00005a50


	//   ....[8]....
        /*0364*/ 	.word	0x00006cd0


	//   ....[9]....
        /*0368*/ 	.word	0x00006ce0


	//   ....[10]....
        /*036c*/ 	.word	0x00006e80


	//   ....[11]....
        /*0370*/ 	.word	0x00006e90


	//   ....[12]....
        /*0374*/ 	.word	0x000071a0


	//   ....[13]....
        /*0378*/ 	.word	0x000071d0


	//   ....[14]....
        /*037c*/ 	.word	0x000071f0


	//   ....[15]....
        /*0380*/ 	.word	0x00007200


	//----- nvinfo : EIATTR_EXIT_INSTR_OFFSETS
	.align		4
.L_68:
        /*0384*/ 	.byte	0x04, 0x1c
        /*0386*/ 	.short	(.L_70 - .L_69)


	//   ....[0]....
.L_69:
        /*0388*/ 	.word	0x0000c910


	//----- nvinfo : EIATTR_REQNTID
	.align		4
.L_70:
        /*038c*/ 	.byte	0x04, 0x10
        /*038e*/ 	.short	(.L_72 - .L_71)
.L_71:
        /*0390*/ 	.word	0x00000100
        /*0394*/ 	.word	0x00000001
        /*0398*/ 	.word	0x00000001
.L_72:


//--------------------- .nv.callgraph             --------------------------
	.section	.nv.callgraph,"",@"SHT_CUDA_CALLGRAPH"
	.align	4
	.sectionentsize	8
	.align		4
        /*0000*/ 	.word	0x00000000
	.align		4
        /*0004*/ 	.word	0xffffffff
	.align		4
        /*0008*/ 	.word	0x00000000
	.align		4
        /*000c*/ 	.word	0xfffffffe
	.align		4
        /*0010*/ 	.word	0x00000000
	.align		4
        /*0014*/ 	.word	0xfffffffd
	.align		4
        /*0018*/ 	.word	0x00000000
	.align		4
        /*001c*/ 	.word	0xfffffffc


//--------------------- .nv.rel.action            --------------------------
	.section	.nv.rel.action,"",@"SHT_CUDA_RELOCINFO"
	.align	8
	.sectionentsize	8
        /*0000*/ 	.byte	0x73, 0x00, 0x00, 0x00, 0x00, 0x00, 0x00, 0x00, 0x00, 0x00, 0x00, 0x11, 0x25, 0x00, 0x05, 0x36


//--------------------- .nv.constant4             --------------------------
	.section	.nv.constant4,"a",@progbits
	.align	8
	.align		8
.nv.constant4:
        /*0000*/ 	.dword	_$_str


//--------------------- .nv.constant0.attn_fwd    --------------------------
	.section	.nv.constant0.attn_fwd,"a",@progbits
	.sectionflags	@""
	.align	4
.nv.constant0.attn_fwd:
	.zero		488


//--------------------- .text.attn_fwd            --------------------------
	.section	.text.attn_fwd,"ax",@progbits
	.sectioninfo	@"SHI_REGISTERS=255"
	.align	128
        .global         attn_fwd
        .type           attn_fwd,@function
        .size           attn_fwd,(.L_x_3 - attn_fwd)
        .other          attn_fwd,@"STO_CUDA_ENTRY STV_DEFAULT"
attn_fwd:
.text.attn_fwd:
[----:B------:R-:W-:Y:S02]  /*0000*/  MOV R1, c[0x0][0x28] ;  /* 0x00000a0000017a02 */ /* 0x000fe40000000f00 */
[----:B------:R-:W0:Y:S01]  /*0010*/  S2R R0, SR_CTAID.X ;  /* 0x0000000000007919 */ /* 0x000e220000002500 */
[----:B------:R-:W-:Y:S01]  /*0020*/  MOV R223, c[0x0][0x198] ;  /* 0x0000660000df7a02 */ /* 0x000fe20000000f00 */
[----:B------:R-:W-:Y:S01]  /*0030*/  ULDC.64 UR6, c[0x0][0x118] ;  /* 0x0000460000067ab9 */ /* 0x000fe20000000a00 */
[----:B------:R-:W-:Y:S01]  /*0040*/  IADD3 R1, R1, -0x98, RZ ;  /* 0xffffff6801017810 */ /* 0x000fe20007ffe0ff */
[----:B------:R-:W0:Y:S01]  /*0050*/  S2R R248, SR_TID.X ;  /* 0x0000000000f87919 */ /* 0x000e220000002100 */
[C---:B------:R-:W-:Y:S02]  /*0060*/  SHF.L.U32 R5, R223.reuse, 0x3, RZ ;  /* 0x00000003df057819 */ /* 0x040fe400000006ff */
[C---:B------:R-:W-:Y:S01]  /*0070*/  SHF.L.U32 R11, R223.reuse, 0x5, RZ ;  /* 0x00000005df0b7819 */ /* 0x040fe200000006ff */
[----:B------:R-:W1:Y:S01]  /*0080*/  S2R R250, SR_CTAID.Y ;  /* 0x0000000000fa7919 */ /* 0x000e620000002600 */
[C---:B------:R-:W-:Y:S01]  /*0090*/  IMAD R19, R223.reuse, 0x90, RZ ;  /* 0x00000090df137824 */ /* 0x040fe200078e02ff */
[----:B------:R-:W-:-:S02]  /*00a0*/  SHF.L.U32 R7, R223, 0x4, RZ ;  /* 0x00000004df077819 */ /* 0x000fc400000006ff */
[----:B0-----:R-:W-:Y:S01]  /*00b0*/  PRMT R3, R248, 0x6540, R0 ;  /* 0x00006540f8037816 */ /* 0x001fe20000000000 */
[----:B-1----:R-:W-:-:S04]  /*00c0*/  IMAD R2, R250, c[0x0][0x190], RZ ;  /* 0x00006400fa027a24 */ /* 0x002fc800078e02ff */
[----:B------:R-:W-:Y:S01]  /*00d0*/  IMAD R3, R3, c[0x0][0x194], RZ ;  /* 0x0000650003037a24 */ /* 0x000fe200078e02ff */
[C---:B------:R-:W-:Y:S01]  /*00e0*/  SHF.L.U32 R8, R2.reuse, 0x1, RZ ;  /* 0x0000000102087819 */ /* 0x040fe200000006ff */
[----:B------:R-:W-:-:S03]  /*00f0*/  IMAD.HI R2, R2, 0x2, RZ ;  /* 0x0000000202027827 */ /* 0x000fc600078e02ff */
[C---:B------:R-:W-:Y:S01]  /*0100*/  SHF.L.U32 R9, R3.reuse, 0x1, RZ ;  /* 0x0000000103097819 */ /* 0x040fe200000006ff */
[----:B------:R-:W-:-:S03]  /*0110*/  IMAD.HI R3, R3, 0x2, RZ ;  /* 0x0000000203037827 */ /* 0x000fc600078e02ff */
[----:B------:R-:W-:-:S04]  /*0120*/  IADD3 R8, P0, P1, R9, c[0x0][0x160], R8 ;  /* 0x0000580009087a10 */ /* 0x000fc8000791e008 */
[----:B------:R-:W-:Y:S02]  /*0130*/  IADD3.X R9, R3, c[0x0][0x164], R2, P0, P1 ;  /* 0x0000590003097a10 */ /* 0x000fe400007e2402 */
[CC--:B------:R-:W-:Y:S02]  /*0140*/  LEA R2, P0, R223.reuse, R8.reuse, 0x4 ;  /* 0x00000008df027211 */ /* 0x0c0fe400078020ff */
[----:B------:R-:W-:Y:S02]  /*0150*/  LEA R246, P2, R223, R8, 0x6 ;  /* 0x00000008dff67211 */ /* 0x000fe400078430ff */
[-C--:B------:R-:W-:Y:S02]  /*0160*/  LEA.HI.X.SX32 R3, R5, R9.reuse, 0x1, P0 ;  /* 0x0000000905037211 */ /* 0x080fe400000f0eff */
[----:B------:R-:W-:Y:S02]  /*0170*/  LEA.HI.X.SX32 R247, R11, R9, 0x1, P2 ;  /* 0x000000090bf77211 */ /* 0x000fe400010f0eff */
[----:B------:R-:W-:-:S02]  /*0180*/  SHF.L.U32 R11, R223, 0x6, RZ ;  /* 0x00000006df0b7819 */ /* 0x000fc400000006ff */
[CC--:B------:R-:W-:Y:S01]  /*0190*/  LEA R16, P0, R223.reuse, R8.reuse, 0x7 ;  /* 0x00000008df107211 */ /* 0x0c0fe200078038ff */
[C---:B------:R-:W-:Y:S01]  /*01a0*/  IMAD R13, R223.reuse, 0xa, RZ ;  /* 0x0000000adf0d7824 */ /* 0x040fe200078e02ff */
[CC--:B------:R-:W-:Y:S01]  /*01b0*/  LEA R4, P1, R223.reuse, R8.reuse, 0x5 ;  /* 0x00000008df047211 */ /* 0x0c0fe200078228ff */
[----:B------:R-:W-:Y:S01]  /*01c0*/  IMAD R29, R223, 0x48, RZ ;  /* 0x00000048df1d7824 */ /* 0x000fe200078e02ff */
[-C--:B------:R-:W-:Y:S01]  /*01d0*/  LEA.HI.X.SX32 R17, R11, R9.reuse, 0x1, P0 ;  /* 0x000000090b117211 */ /* 0x080fe200000f0eff */
[----:B------:R-:W-:Y:S01]  /*01e0*/  IMAD R21, R223, 0x28, RZ ;  /* 0x00000028df157824 */ /* 0x000fe200078e02ff */
[-C--:B------:R-:W-:Y:S01]  /*01f0*/  IADD3 R18, P2, R19, R8.reuse, RZ ;  /* 0x0000000813127210 */ /* 0x080fe20007f5e0ff */
[----:B------:R-:W-:Y:S01]  /*0200*/  IMAD R15, R223, 0x14, RZ ;  /* 0x00000014df0f7824 */ /* 0x000fe200078e02ff */
[----:B------:R-:W-:Y:S01]  /*0210*/  LEA.HI.X.SX32 R5, R7, R9, 0x1, P1 ;  /* 0x0000000907057211 */ /* 0x000fe200008f0eff */
[C---:B------:R-:W-:Y:S01]  /*0220*/  IMAD R25, R223.reuse, 0x50, RZ ;  /* 0x00000050df197824 */ /* 0x040fe200078e02ff */
[----:B------:R-:W-:Y:S01]  /*0230*/  LEA R7, R223, R223, 0x2 ;  /* 0x000000dfdf077211 */ /* 0x000fe200078e10ff */
[----:B------:R0:W2:Y:S01]  /*0240*/  LDG.E.U16 R245, [R16.64] ;  /* 0x0000000610f57981 */ /* 0x0000a2000c1e1500 */
[----:B------:R-:W-:-:S02]  /*0250*/  IADD3 R10, P0, R13, R8, RZ ;  /* 0x000000080d0a7210 */ /* 0x000fc40007f1e0ff */
[-C--:B------:R-:W-:Y:S01]  /*0260*/  LEA.HI.X.SX32 R19, R29, R9.reuse, 0x1, P2 ;  /* 0x000000091d137211 */ /* 0x080fe200010f0eff */
[----:B------:R-:W-:Y:S01]  /*0270*/  IMAD R23, R223, 0x30, RZ ;  /* 0x00000030df177824 */ /* 0x000fe200078e02ff */
[-C--:B------:R-:W-:Y:S01]  /*0280*/  IADD3 R14, P2, R21, R8.reuse, RZ ;  /* 0x00000008150e7210 */ /* 0x080fe20007f5e0ff */
[----:B------:R-:W-:Y:S01]  /*0290*/  IMAD R27, R223, 0xa0, RZ ;  /* 0x000000a0df1b7824 */ /* 0x000fe200078e02ff */
[-C--:B------:R-:W-:Y:S01]  /*02a0*/  LEA.HI.X.SX32 R11, R7, R9.reuse, 0x1, P0 ;  /* 0x00000009070b7211 */ /* 0x080fe200000f0eff */
[----:B------:R1:W3:Y:S01]  /*02b0*/  LDG.E.U16 R4, [R4.64] ;  /* 0x0000000604047981 */ /* 0x0002e2000c1e1500 */
[----:B0-----:R-:W-:Y:S01]  /*02c0*/  IMAD R17, R223, 0xb0, RZ ;  /* 0x000000b0df117824 */ /* 0x001fe200078e02ff */
[-C--:B------:R-:W-:Y:S01]  /*02d0*/  IADD3 R12, P1, R15, R8.reuse, RZ ;  /* 0x000000080f0c7210 */ /* 0x080fe20007f3e0ff */
[----:B------:R-:W-:Y:S01]  /*02e0*/  IMAD R89, R223, 0x18, RZ ;  /* 0x00000018df597824 */ /* 0x000fe200078e02ff */
[----:B------:R-:W-:Y:S01]  /*02f0*/  IADD3 R16, P0, R25, R8, RZ ;  /* 0x0000000819107210 */ /* 0x000fe20007f1e0ff */
[----:B------:R0:W4:Y:S01]  /*0300*/  LDG.E.U16 R244, [R18.64] ;  /* 0x0000000612f47981 */ /* 0x000122000c1e1500 */
[----:B------:R-:W-:-:S02]  /*0310*/  LEA.HI.X.SX32 R15, R15, R9, 0x1, P2 ;  /* 0x000000090f0f7211 */ /* 0x000fc400010f0eff */
[-C--:B------:R-:W-:Y:S01]  /*0320*/  IADD3 R20, P2, R17, R8.reuse, RZ ;  /* 0x0000000811147210 */ /* 0x080fe20007f5e0ff */
[----:B-1----:R1:W5:Y:S01]  /*0330*/  LDG.E.U16 R5, [R10.64] ;  /* 0x000000060a057981 */ /* 0x002362000c1e1500 */
[-C--:B------:R-:W-:Y:S02]  /*0340*/  LEA.HI.X.SX32 R13, R13, R9.reuse, 0x1, P1 ;  /* 0x000000090d0d7211 */ /* 0x080fe400008f0eff */
[----:B------:R-:W-:Y:S01]  /*0350*/  LEA.HI.X.SX32 R17, R21, R9, 0x1, P0 ;  /* 0x0000000915117211 */ /* 0x000fe200000f0eff */
[----:B------:R-:W-:Y:S01]  /*0360*/  IMAD R101, R223, 0x58, RZ ;  /* 0x00000058df657824 */ /* 0x000fe200078e02ff */
[----:B------:R1:W2:Y:S01]  /*0370*/  LDG.E.U16 R6, [R14.64] ;  /* 0x000000060e067981 */ /* 0x0002a2000c1e1500 */
[----:B0-----:R-:W-:-:S03]  /*0380*/  IADD3 R18, P1, R27, R8, RZ ;  /* 0x000000081b127210 */ /* 0x001fc60007f3e0ff */
[----:B------:R0:W2:Y:S01]  /*0390*/  LDG.E.U16 R7, [R12.64] ;  /* 0x000000060c077981 */ /* 0x0000a2000c1e1500 */
[----:B-1----:R-:W-:Y:S02]  /*03a0*/  IADD3 R10, P0, R23, R8, RZ ;  /* 0x00000008170a7210 */ /* 0x002fe40007f1e0ff */
[-C--:B------:R-:W-:Y:S01]  /*03b0*/  LEA.HI.X.SX32 R19, R25, R9.reuse, 0x1, P1 ;  /* 0x0000000919137211 */ /* 0x080fe200008f0eff */
[----:B------:R1:W2:Y:S01]  /*03c0*/  LDG.E.U16 R243, [R16.64] ;  /* 0x0000000610f37981 */ /* 0x0002a2000c1e1500 */
[-C--:B------:R-:W-:Y:S01]  /*03d0*/  LEA.HI.X.SX32 R11, R89, R9.reuse, 0x1, P0 ;  /* 0x00000009590b7211 */ /* 0x080fe200000f0eff */
[----:B------:R-:W-:Y:S01]  /*03e0*/  IMAD R25, R223, 0xc0, RZ ;  /* 0x000000c0df197824 */ /* 0x000fe200078e02ff */
[----:B------:R-:W-:Y:S01]  /*03f0*/  LEA.HI.X.SX32 R21, R101, R9, 0x1, P2 ;  /* 0x0000000965157211 */ /* 0x000fe200010f0eff */
[C---:B------:R-:W-:Y:S01]  /*0400*/  IMAD R15, R223.reuse, 0x38, RZ ;  /* 0x00000038df0f7824 */ /* 0x040fe200078e02ff */
[----:B------:R1:W2:Y:S01]  /*0410*/  LDG.E.U16 R242, [R18.64] ;  /* 0x0000000612f27981 */ /* 0x0002a2000c1e1500 */
[----:B0-----:R-:W-:-:S03]  /*0420*/  IMAD R13, R223, 0x60, RZ ;  /* 0x00000060df0d7824 */ /* 0x001fc600078e02ff */
[----:B------:R0:W2:Y:S01]  /*0430*/  LDG.E.U16 R240, [R10.64] ;  /* 0x000000060af07981 */ /* 0x0000a2000c1e1500 */
[----:B-1----:R-:W-:Y:S01]  /*0440*/  IMAD R17, R223, 0x92, RZ ;  /* 0x00000092df117824 */ /* 0x002fe200078e02ff */
[-C--:B------:R-:W-:Y:S01]  /*0450*/  IADD3 R16, P5, R13, R8.reuse, RZ ;  /* 0x000000080d107210 */ /* 0x080fe20007fbe0ff */
[C---:B------:R-:W-:Y:S01]  /*0460*/  IMAD R12, R223.reuse, 0xd0, RZ ;  /* 0x000000d0df0c7824 */ /* 0x040fe200078e02ff */
[----:B------:R1:W2:Y:S01]  /*0470*/  LDG.E.U16 R241, [R20.64] ;  /* 0x0000000614f17981 */ /* 0x0002a2000c1e1500 */
[----:B------:R-:W-:Y:S01]  /*0480*/  IMAD R61, R223, 0x70, RZ ;  /* 0x00000070df3d7824 */ /* 0x000fe200078e02ff */
[-C--:B------:R-:W-:Y:S01]  /*0490*/  IADD3 R22, P3, R17, R8.reuse, RZ ;  /* 0x0000000811167210 */ /* 0x080fe20007f7e0ff */
[C---:B------:R-:W-:Y:S02]  /*04a0*/  IMAD R143, R223.reuse, 0x1c, RZ ;  /* 0x0000001cdf8f7824 */ /* 0x040fe400078e02ff */
[C---:B------:R-:W-:Y:S02]  /*04b0*/  IMAD R45, R223.reuse, 0x42, RZ ;  /* 0x00000042df2d7824 */ /* 0x040fe400078e02ff */
[C---:B------:R-:W-:Y:S01]  /*04c0*/  IMAD R91, R223.reuse, 0x22, RZ ;  /* 0x00000022df5b7824 */ /* 0x040fe200078e02ff */
[C---:B------:R-:W-:Y:S01]  /*04d0*/  LEA R53, R223.reuse, R223, 0x5 ;  /* 0x000000dfdf357211 */ /* 0x040fe200078e28ff */
[----:B0-----:R-:W-:Y:S01]  /*04e0*/  IMAD R11, R223, 0x82, RZ ;  /* 0x00000082df0b7824 */ /* 0x001fe200078e02ff */
[-C--:B------:R-:W-:Y:S01]  /*04f0*/  IADD3 R10, P6, R25, R8.reuse, RZ ;  /* 0x00000008190a7210 */ /* 0x080fe20007fde0ff */
[----:B------:R-:W-:Y:S01]  /*0500*/  IMAD R47, R223, 0x68, RZ ;  /* 0x00000068df2f7824 */ /* 0x000fe200078e02ff */
[-C--:B------:R-:W-:Y:S01]  /*0510*/  LEA.HI.X.SX32 R17, R23, R9.reuse, 0x1, P5 ;  /* 0x0000000917117211 */ /* 0x080fe200028f0eff */
[----:B------:R-:W-:Y:S01]  /*0520*/  IMAD R27, R223, 0xb2, RZ ;  /* 0x000000b2df1b7824 */ /* 0x000fe200078e02ff */
[-C--:B-1----:R-:W-:Y:S01]  /*0530*/  IADD3 R20, P0, R11, R8.reuse, RZ ;  /* 0x000000080b147210 */ /* 0x082fe20007f1e0ff */
[----:B------:R-:W-:Y:S01]  /*0540*/  IMAD R19, R223, 0xa2, RZ ;  /* 0x000000a2df137824 */ /* 0x000fe200078e02ff */
[-C--:B------:R-:W-:Y:S01]  /*0550*/  IADD3 R24, P5, R15, R8.reuse, RZ ;  /* 0x000000080f187210 */ /* 0x080fe20007fbe0ff */
[C---:B------:R-:W-:Y:S01]  /*0560*/  IMAD R32, R223.reuse, 0xc2, RZ ;  /* 0x000000c2df207824 */ /* 0x040fe200078e02ff */
[-C--:B------:R-:W-:Y:S01]  /*0570*/  IADD3 R12, P4, R12, R8.reuse, RZ ;  /* 0x000000080c0c7210 */ /* 0x080fe20007f9e0ff */
[----:B------:R-:W-:Y:S01]  /*0580*/  IMAD R31, R223, 0x49, RZ ;  /* 0x00000049df1f7824 */ /* 0x000fe200078e02ff */
[-C--:B------:R-:W-:Y:S01]  /*0590*/  LEA.HI.X.SX32 R11, R13, R9.reuse, 0x1, P6 ;  /* 0x000000090d0b7211 */ /* 0x080fe200030f0eff */
[----:B------:R-:W-:Y:S01]  /*05a0*/  IMAD R14, R223, 0xe0, RZ ;  /* 0x000000e0df0e7824 */ /* 0x000fe200078e02ff */
[-C--:B------:R-:W-:Y:S01]  /*05b0*/  IADD3 R26, P6, R61, R8.reuse, RZ ;  /* 0x000000083d1a7210 */ /* 0x080fe20007fde0ff */
[----:B------:R-:W-:Y:S01]  /*05c0*/  IMAD R33, R223, 0x51, RZ ;  /* 0x00000051df217824 */ /* 0x000fe200078e02ff */
[-C--:B------:R-:W-:Y:S01]  /*05d0*/  LEA.HI.X.SX32 R25, R143, R9.reuse, 0x1, P5 ;  /* 0x000000098f197211 */ /* 0x080fe200028f0eff */
[----:B------:R-:W-:Y:S01]  /*05e0*/  IMAD R37, R223, 0x61, RZ ;  /* 0x00000061df257824 */ /* 0x000fe200078e02ff */
[-C--:B------:R-:W-:Y:S01]  /*05f0*/  LEA.HI.X.SX32 R13, R47, R9.reuse, 0x1, P4 ;  /* 0x000000092f0d7211 */ /* 0x080fe200020f0eff */
[----:B------:R-:W-:Y:S01]  /*0600*/  IMAD R65, R223, 0x12, RZ ;  /* 0x00000012df417824 */ /* 0x000fe200078e02ff */
[-C--:B------:R-:W-:Y:S01]  /*0610*/  IADD3 R30, P5, R27, R8.reuse, RZ ;  /* 0x000000081b1e7210 */ /* 0x080fe20007fbe0ff */
[----:B------:R-:W-:Y:S01]  /*0620*/  IMAD R34, R223, 0xd2, RZ ;  /* 0x000000d2df227824 */ /* 0x000fe200078e02ff */
[-C--:B------:R-:W-:Y:S01]  /*0630*/  IADD3 R28, P4, R19, R8.reuse, RZ ;  /* 0x00000008131c7210 */ /* 0x080fe20007f9e0ff */
[----:B------:R-:W-:Y:S01]  /*0640*/  IMAD R39, R223, 0x9, RZ ;  /* 0x00000009df277824 */ /* 0x000fe200078e02ff */
[-C--:B------:R-:W-:Y:S01]  /*0650*/  LEA.HI.X.SX32 R27, R15, R9.reuse, 0x1, P6 ;  /* 0x000000090f1b7211 */ /* 0x080fe200030f0eff */
[C---:B------:R-:W-:Y:S01]  /*0660*/  IMAD R35, R223.reuse, 0x59, RZ ;  /* 0x00000059df237824 */ /* 0x040fe200078e02ff */
[-C--:B------:R-:W-:Y:S01]  /*0670*/  IADD3 R32, P6, R32, R8.reuse, RZ ;  /* 0x0000000820207210 */ /* 0x080fe20007fde0ff */
[----:B------:R-:W-:Y:S01]  /*0680*/  IMAD R49, R223, 0x69, RZ ;  /* 0x00000069df317824 */ /* 0x000fe200078e02ff */
[-C--:B------:R-:W-:Y:S01]  /*0690*/  LEA.HI.X.SX32 R23, R31, R9.reuse, 0x1, P3 ;  /* 0x000000091f177211 */ /* 0x080fe200018f0eff */
[----:B------:R-:W-:Y:S01]  /*06a0*/  IMAD R81, R223, 0x72, RZ ;  /* 0x00000072df517824 */ /* 0x000fe200078e02ff */
[-C--:B------:R-:W-:Y:S01]  /*06b0*/  IADD3 R40, P3, R29, R8.reuse, RZ ;  /* 0x000000081d287210 */ /* 0x080fe20007f7e0ff */
[C---:B------:R-:W-:Y:S01]  /*06c0*/  IMAD R18, R223.reuse, 0xf0, RZ ;  /* 0x000000f0df127824 */ /* 0x040fe200078e02ff */
[----:B------:R-:W-:Y:S01]  /*06d0*/  IADD3 R14, P1, R14, R8, RZ ;  /* 0x000000080e0e7210 */ /* 0x000fe20007f3e0ff */
[----:B------:R-:W-:Y:S01]  /*06e0*/  IMAD R67, R223, 0x52, RZ ;  /* 0x00000052df437824 */ /* 0x000fe200078e02ff */
[-C--:B------:R-:W-:Y:S01]  /*06f0*/  LEA.HI.X.SX32 R29, R33, R9.reuse, 0x1, P4 ;  /* 0x00000009211d7211 */ /* 0x080fe200020f0eff */
[----:B------:R-:W-:Y:S01]  /*0700*/  IMAD R59, R223, 0x39, RZ ;  /* 0x00000039df3b7824 */ /* 0x000fe200078e02ff */
[----:B------:R-:W-:-:S02]  /*0710*/  LEA.HI.X.SX32 R33, R37, R9, 0x1, P6 ;  /* 0x0000000925217211 */ /* 0x000fc400030f0eff */
[C---:B------:R-:W-:Y:S01]  /*0720*/  LEA R41, R223.reuse, R223, 0x4 ;  /* 0x000000dfdf297211 */ /* 0x040fe200078e20ff */
[----:B------:R-:W-:Y:S01]  /*0730*/  IMAD R69, R223, 0x24, RZ ;  /* 0x00000024df457824 */ /* 0x000fe200078e02ff */
[-C--:B------:R-:W-:Y:S01]  /*0740*/  IADD3 R46, P6, R65, R8.reuse, RZ ;  /* 0x00000008412e7210 */ /* 0x080fe20007fde0ff */
[----:B------:R-:W-:Y:S01]  /*0750*/  IMAD R38, R223, 0xf2, RZ ;  /* 0x000000f2df267824 */ /* 0x000fe200078e02ff */
[-C--:B------:R-:W-:Y:S01]  /*0760*/  LEA.HI.X.SX32 R15, R61, R9.reuse, 0x1, P1 ;  /* 0x000000093d0f7211 */ /* 0x080fe200008f0eff */
[C---:B------:R-:W-:Y:S01]  /*0770*/  IMAD R114, R223.reuse, 0x78, RZ ;  /* 0x00000078df727824 */ /* 0x040fe200078e02ff */
[-C--:B------:R-:W-:Y:S01]  /*0780*/  IADD3 R34, P1, R34, R8.reuse, RZ ;  /* 0x0000000822227210 */ /* 0x080fe20007f3e0ff */
[----:B------:R-:W-:Y:S01]  /*0790*/  IMAD R55, R223, 0x29, RZ ;  /* 0x00000029df377824 */ /* 0x000fe200078e02ff */
[-C--:B------:R-:W-:Y:S01]  /*07a0*/  IADD3 R42, P4, R47, R8.reuse, RZ ;  /* 0x000000082f2a7210 */ /* 0x080fe20007f9e0ff */
[----:B------:R-:W-:Y:S01]  /*07b0*/  IMAD R36, R223, 0xe2, RZ ;  /* 0x000000e2df247824 */ /* 0x000fe200078e02ff */
[-C--:B------:R-:W-:Y:S01]  /*07c0*/  LEA.HI.X.SX32 R47, R39, R9.reuse, 0x1, P6 ;  /* 0x00000009272f7211 */ /* 0x080fe200030f0eff */
[----:B------:R-:W-:Y:S01]  /*07d0*/  IMAD R68, R223, 0x79, RZ ;  /* 0x00000079df447824 */ /* 0x000fe200078e02ff */
[----:B------:R-:W-:Y:S01]  /*07e0*/  IADD3 R52, P6, R45, R8, RZ ;  /* 0x000000082d347210 */ /* 0x000fe20007fde0ff */
[----:B------:R-:W-:Y:S01]  /*07f0*/  IMAD R78, R223, 0x34, RZ ;  /* 0x00000034df4e7824 */ /* 0x000fe200078e02ff */
[----:B------:R-:W-:-:S02]  /*0800*/  LEA.HI.X.SX32 R31, R35, R9, 0x1, P5 ;  /* 0x00000009231f7211 */ /* 0x000fc400028f0eff */
[C---:B------:R-:W-:Y:S01]  /*0810*/  SHF.L.U32 R75, R223.reuse, 0x1, RZ ;  /* 0x00000001df4b7819 */ /* 0x040fe200000006ff */
[----:B------:R-:W-:Y:S01]  /*0820*/  IMAD R71, R223, 0x1a, RZ ;  /* 0x0000001adf477824 */ /* 0x000fe200078e02ff */
[-C--:B------:R-:W-:Y:S01]  /*0830*/  LEA.HI.X.SX32 R35, R49, R9.reuse, 0x1, P1 ;  /* 0x0000000931237211 */ /* 0x080fe200008f0eff */
[----:B------:R-:W-:Y:S01]  /*0840*/  IMAD R50, R223, 0x71, RZ ;  /* 0x00000071df327824 */ /* 0x000fe200078e02ff */
[-C--:B------:R-:W-:Y:S01]  /*0850*/  IADD3 R48, P1, R91, R8.reuse, RZ ;  /* 0x000000085b307210 */ /* 0x080fe20007f3e0ff */
[----:B------:R-:W-:Y:S01]  /*0860*/  IMAD R97, R223, 0x32, RZ ;  /* 0x00000032df617824 */ /* 0x000fe200078e02ff */
[----:B------:R-:W-:Y:S01]  /*0870*/  LEA.HI.X.SX32 R53, R53, R9, 0x1, P6 ;  /* 0x0000000935357211 */ /* 0x000fe200030f0eff */
[----:B------:R-:W-:Y:S01]  /*0880*/  IMAD R66, R223, 0xa4, RZ ;  /* 0x000000a4df427824 */ /* 0x000fe200078e02ff */
[-C--:B------:R-:W-:Y:S01]  /*0890*/  IADD3 R58, P6, R81, R8.reuse, RZ ;  /* 0x00000008513a7210 */ /* 0x080fe20007fde0ff */
[C---:B------:R-:W-:Y:S01]  /*08a0*/  IMAD R43, R223.reuse, 0xd, RZ ;  /* 0x0000000ddf2b7824 */ /* 0x040fe200078e02ff */
[C---:B------:R-:W-:Y:S01]  /*08b0*/  LEA R21, R223.reuse, R223, 0x6 ;  /* 0x000000dfdf157211 */ /* 0x040fe200078e30ff */
        /* <DEDUP_REMOVED lines=12> */
[C---:B------:R-:W-:Y:S01]  /*0980*/  IMAD R164, R223.reuse, 0x5a, RZ ;  /* 0x0000005adfa47824 */ /* 0x040fe200078e02ff */
[-C--:B------:R-:W-:Y:S01]  /*0990*/  IADD3 R38, P0, R38, R8.reuse, RZ ;  /* 0x0000000826267210 */ /* 0x080fe20007f1e0ff */
[C---:B------:R-:W-:Y:S01]  /*09a0*/  IMAD R133, R223.reuse, 0x44, RZ ;  /* 0x00000044df857824 */ /* 0x040fe200078e02ff */
[-C--:B------:R-:W-:Y:S01]  /*09b0*/  LEA.HI.X.SX32 R19, R114, R9.reuse, 0x1, P2 ;  /* 0x0000000972137211 */ /* 0x080fe200010f0eff */
        /* <DEDUP_REMOVED lines=8> */
[C---:B------:R-:W-:Y:S01]  /*0a40*/  IMAD R93, R223.reuse, 0x15, RZ ;  /* 0x00000015df5d7824 */ /* 0x040fe200078e02ff */
[-C--:B------:R-:W-:Y:S01]  /*0a50*/  LEA.HI.X.SX32 R39, R68, R9.reuse, 0x1, P0 ;  /* 0x0000000944277211 */ /* 0x080fe200000f0eff */
[C---:B------:R-:W-:Y:S01]  /*0a60*/  IMAD R153, R223.reuse, 0x74, RZ ;  /* 0x00000074df997824 */ /* 0x040fe200078e02ff */
[-C--:B------:R-:W-:Y:S01]  /*0a70*/  IADD3 R70, P6, R78, R8.reuse, RZ ;  /* 0x000000084e467210 */ /* 0x080fe20007fde0ff */
[----:B------:R-:W-:Y:S01]  /*0a80*/  IMAD R99, R223, 0xc6, RZ ;  /* 0x000000c6df637824 */ /* 0x000fe200078e02ff */
[-C--:B------:R-:W-:Y:S01]  /*0a90*/  IADD3 R68, P0, R71, R8.reuse, RZ ;  /* 0x0000000847447210 */ /* 0x080fe20007f1e0ff */
[C---:B------:R-:W-:Y:S01]  /*0aa0*/  IMAD R160, R223.reuse, 0x3a, RZ ;  /* 0x0000003adfa07824 */ /* 0x040fe200078e02ff */
[-C--:B------:R-:W-:Y:S01]  /*0ab0*/  LEA.HI.X.SX32 R37, R50, R9.reuse, 0x1, P2 ;  /* 0x0000000932257211 */ /* 0x080fe200010f0eff */
[C---:B------:R-:W-:Y:S01]  /*0ac0*/  IMAD R83, R223.reuse, 0xd6, RZ ;  /* 0x000000d6df537824 */ /* 0x040fe200078e02ff */
[CC--:B------:R-:W-:Y:S01]  /*0ad0*/  LEA.HI.X.SX32 R61, R223.reuse, R9.reuse, 0x1, P1 ;  /* 0x00000009df3d7211 */ /* 0x0c0fe200008f0eff */
[----:B------:R-:W-:Y:S01]  /*0ae0*/  IMAD R44, R223, 0x84, RZ ;  /* 0x00000084df2c7824 */ /* 0x000fe200078e02ff */
[-C--:B------:R-:W-:Y:S01]  /*0af0*/  IADD3 R50, P2, R97, R8.reuse, RZ ;  /* 0x0000000861327210 */ /* 0x080fe20007f5e0ff */
[C---:B------:R-:W-:Y:S01]  /*0b00*/  IMAD R57, R223.reuse, 0x31, RZ ;  /* 0x00000031df397824 */ /* 0x040fe200078e02ff */
[-C--:B------:R-:W-:Y:S01]  /*0b10*/  IADD3 R66, P1, R66, R8.reuse, RZ ;  /* 0x0000000842427210 */ /* 0x080fe20007f3e0ff */
[----:B------:R-:W-:Y:S01]  /*0b20*/  IMAD R82, R223, 0xe4, RZ ;  /* 0x000000e4df527824 */ /* 0x000fe200078e02ff */
[-C--:B------:R-:W-:Y:S01]  /*0b30*/  LEA.HI.X.SX32 R41, R69, R9.reuse, 0x1, P3 ;  /* 0x0000000945297211 */ /* 0x080fe200018f0eff */
[----:B------:R-:W-:Y:S01]  /*0b40*/  IMAD R62, R223, 0x94, RZ ;  /* 0x00000094df3e7824 */ /* 0x000fe200078e02ff */
[-C--:B------:R-:W-:Y:S01]  /*0b50*/  LEA.HI.X.SX32 R71, R71, R9.reuse, 0x1, P6 ;  /* 0x0000000947477211 */ /* 0x080fe200030f0eff */
[C---:B------:R-:W-:Y:S01]  /*0b60*/  IMAD R103, R223.reuse, 0x63, RZ ;  /* 0x00000063df677824 */ /* 0x040fe200078e02ff */
[-C--:B------:R-:W-:Y:S01]  /*0b70*/  IADD3 R72, P3, R72, R8.reuse, RZ ;  /* 0x0000000848487210 */ /* 0x080fe20007f7e0ff */
[----:B------:R-:W-:Y:S01]  /*0b80*/  IMAD R105, R223, 0x6b, RZ ;  /* 0x0000006bdf697824 */ /* 0x000fe200078e02ff */
[-C--:B------:R-:W-:Y:S01]  /*0b90*/  LEA.HI.X.SX32 R69, R43, R9.reuse, 0x1, P0 ;  /* 0x000000092b457211 */ /* 0x080fe200000f0eff */
        /* <DEDUP_REMOVED lines=12> */
[----:B------:R-:W-:Y:S01]  /*0c60*/  IMAD R117, R223, 0x3, RZ ;  /* 0x00000003df757824 */ /* 0x000fe200078e02ff */
[-C--:B------:R-:W-:Y:S01]  /*0c70*/  IADD3 R86, P1, R73, R8.reuse, RZ ;  /* 0x0000000849567210 */ /* 0x080fe20007f3e0ff */
[C---:B------:R-:W-:Y:S01]  /*0c80*/  IMAD R119, R223.reuse, 0xb, RZ ;  /* 0x0000000bdf777824 */ /* 0x040fe200078e02ff */
        /* <DEDUP_REMOVED lines=20> */
[----:B------:R-:W-:Y:S01]  /*0dd0*/  LEA.HI.X.SX32 R97, R97, R9, 0x1, P6 ;  /* 0x0000000961617211 */ /* 0x000fe200030f0eff */
[C---:B------:R-:W-:Y:S01]  /*0de0*/  IMAD R217, R223.reuse, 0x76, RZ ;  /* 0x00000076dfd97824 */ /* 0x040fe200078e02ff */
[-C--:B------:R-:W-:Y:S01]  /*0df0*/  LEA R74, P0, R223, R8.reuse, 0x2 ;  /* 0x00000008df4a7211 */ /* 0x080fe200078010ff */
[----:B------:R0:W2:Y:S01]  /*0e00*/  LDG.E.U16 R3, [R2.64] ;  /* 0x0000000602037981 */ /* 0x0000a2000c1e1500 */
[----:B------:R-:W-:-:S02]  /*0e10*/  IADD3 R102, P6, R99, R8, RZ ;  /* 0x0000000863667210 */ /* 0x000fc40007fde0ff */
[-C--:B------:R-:W-:Y:S01]  /*0e20*/  LEA.HI.X.SX32 R99, R160, R9.reuse, 0x1, P4 ;  /* 0x00000009a0637211 */ /* 0x080fe200020f0eff */
        /* <DEDUP_REMOVED lines=8> */
[C---:B0-----:R-:W-:Y:S01]  /*0eb0*/  IMAD R2, R223.reuse, 0x5b, RZ ;  /* 0x0000005bdf027824 */ /* 0x041fe200078e02ff */
[-C--:B------:R-:W-:Y:S01]  /*0ec0*/  IADD3 R80, P0, R82, R8.reuse, RZ ;  /* 0x0000000852507210 */ /* 0x080fe20007f1e0ff */
[C---:B------:R-:W-:Y:S01]  /*0ed0*/  IMAD R131, R223.reuse, 0x3b, RZ ;  /* 0x0000003bdf837824 */ /* 0x040fe200078e02ff */
        /* <DEDUP_REMOVED lines=15> */
[C---:B------:R-:W-:Y:S01]  /*0fd0*/  IMAD R137, R223.reuse, 0x4c, RZ ;  /* 0x0000004cdf897824 */ /* 0x040fe200078e02ff */
        /* <DEDUP_REMOVED lines=14> */
[----:B------:R-:W-:Y:S01]  /*10c0*/  LEA.HI.X.SX32 R95, R95, R9, 0x1, P0 ;  /* 0x000000095f5f7211 */ /* 0x000fe200000f0eff */
[----:B------:R-:W-:Y:S01]  /*10d0*/  IMAD R176, R223, 0x9a, RZ ;  /* 0x0000009adfb07824 */ /* 0x000fe200078e02ff */
[----:B------:R-:W-:-:S02]  /*10e0*/  IADD3 R100, P0, R100, R8, RZ ;  /* 0x0000000864647210 */ /* 0x000fc40007f1e0ff */
[C---:B------:R-:W-:Y:S01]  /*10f0*/  SHF.L.U32 R145, R223.reuse, 0x2, RZ ;  /* 0x00000002df917819 */ /* 0x040fe200000006ff */
[----:B------:R-:W-:Y:S01]  /*1100*/  IMAD R127, R223, 0x2b, RZ ;  /* 0x0000002bdf7f7824 */ /* 0x000fe200078e02ff */
        /* <DEDUP_REMOVED lines=11> */
[C---:B------:R-:W-:Y:S01]  /*11c0*/  IMAD R167, R223.reuse, 0x35, RZ ;  /* 0x00000035dfa77824 */ /* 0x040fe200078e02ff */
[-C--:B------:R-:W-:Y:S01]  /*11d0*/  LEA.HI.X.SX32 R89, R112, R9.reuse, 0x1, P3 ;  /* 0x0000000970597211 */ /* 0x080fe200018f0eff */
[----:B------:R-:W-:Y:S01]  /*11e0*/  IMAD R173, R223, 0x1e, RZ ;  /* 0x0000001edfad7824 */ /* 0x000fe200078e02ff */
[-C--:B------:R-:W-:Y:S01]  /*11f0*/  IADD3 R128, P6, R211, R8.reuse, RZ ;  /* 0x00000008d3807210 */ /* 0x080fe20007fde0ff */
[----:B------:R-:W-:Y:S01]  /*1200*/  IMAD R193, R223, 0x17, RZ ;  /* 0x00000017dfc17824 */ /* 0x000fe200078e02ff */
[-C--:B------:R-:W-:Y:S01]  /*1210*/  IADD3 R130, P4, R217, R8.reuse, RZ ;  /* 0x00000008d9827210 */ /* 0x080fe20007f9e0ff */
[----:B------:R-:W-:Y:S01]  /*1220*/  IMAD R163, R223, 0x25, RZ ;  /* 0x00000025dfa37824 */ /* 0x000fe200078e02ff */
[-C--:B------:R-:W-:Y:S01]  /*1230*/  IADD3 R112, P3, R101, R8.reuse, RZ ;  /* 0x0000000865707210 */ /* 0x080fe20007f7e0ff */
[C---:B------:R-:W-:Y:S01]  /*1240*/  IMAD R165, R223.reuse, 0x2d, RZ ;  /* 0x0000002ddfa57824 */ /* 0x040fe200078e02ff */
[-C--:B------:R-:W-:Y:S01]  /*1250*/  LEA.HI.X.SX32 R101, R2, R9.reuse, 0x1, P0 ;  /* 0x0000000902657211 */ /* 0x080fe200000f0eff */
[C---:B------:R-:W-:Y:S01]  /*1260*/  IMAD R198, R223.reuse, 0xea, RZ ;  /* 0x000000eadfc67824 */ /* 0x040fe200078e02ff */
[-C--:B------:R-:W-:Y:S01]  /*1270*/  LEA.HI.X.SX32 R83, R170, R9.reuse, 0x1, P5 ;  /* 0x00000009aa537211 */ /* 0x080fe200028f0eff */
[C---:B------:R-:W-:Y:S01]  /*1280*/  IMAD R154, R223.reuse, 0xf8, RZ ;  /* 0x000000f8df9a7824 */ /* 0x040fe200078e02ff */
        /* <DEDUP_REMOVED lines=38> */
[C---:B------:R-:W-:Y:S01]  /*14f0*/  LEA R144, P2, R223.reuse, R8, 0x3 ;  /* 0x00000008df907211 */ /* 0x040fe200078418ff */
[----:B------:R-:W-:Y:S01]  /*1500*/  IMAD R235, R223, 0xcc, RZ ;  /* 0x000000ccdfeb7824 */ /* 0x000fe200078e02ff */
[-C--:B------:R-:W-:Y:S01]  /*1510*/  LEA.HI.X.SX32 R143, R180, R9.reuse, 0x1, P1 ;  /* 0x00000009b48f7211 */ /* 0x080fe200008f0eff */
[----:B------:R0:W2:Y:S01]  /*1520*/  LDG.E.U16 R246, [R246.64] ;  /* 0x00000006f6f67981 */ /* 0x0000a2000c1e1500 */
[----:B------:R-:W-:-:S02]  /*1530*/  LEA.HI.X.SX32 R135, R135, R9, 0x1, P6 ;  /* 0x0000000987877211 */ /* 0x000fc400030f0eff */
[-C--:B------:R-:W-:Y:S02]  /*1540*/  IADD3 R160, P1, R160, R8.reuse, RZ ;  /* 0x00000008a0a07210 */ /* 0x080fe40007f3e0ff */
[C---:B------:R-:W-:Y:S01]  /*1550*/  LEA R197, R223.reuse, -R223, 0x5 ;  /* 0x800000dfdfc57211 */ /* 0x040fe200078e28ff */
        /* <DEDUP_REMOVED lines=25> */
[----:B------:R-:W-:Y:S01]  /*16f0*/  IADD3 R166, P2, R155, R8, RZ ;  /* 0x000000089ba67210 */ /* 0x000fe20007f5e0ff */
[----:B------:R-:W-:Y:S01]  /*1700*/  IMAD R233, R223, 0xdc, RZ ;  /* 0x000000dcdfe97824 */ /* 0x000fe200078e02ff */
[-C--:B------:R-:W-:Y:S01]  /*1710*/  LEA.HI.X.SX32 R177, R177, R9.reuse, 0x1, P1 ;  /* 0x00000009b1b17211 */ /* 0x080fe200008f0eff */
[----:B------:R1:W2:Y:S01]  /*1720*/  LDG.E.U16 R2, [R8.64] ;  /* 0x0000000608027981 */ /* 0x0002a2000c1e1500 */
[----:B------:R-:W-:-:S02]  /*1730*/  LEA.HI.X.SX32 R147, R147, R9, 0x1, P3 ;  /* 0x0000000993937211 */ /* 0x000fc400018f0eff */
[-C--:B------:R-:W-:Y:S01]  /*1740*/  LEA.HI.X.SX32 R159, R159, R9.reuse, 0x1, P6 ;  /* 0x000000099f9f7211 */ /* 0x080fe200030f0eff */
[----:B------:R-:W2:Y:S01]  /*1750*/  LDG.E.U16 R16, [R16.64] ;  /* 0x0000000610107981 */ /* 0x000ea2000c1e1500 */
[-C--:B------:R-:W-:Y:S02]  /*1760*/  IADD3 R192, P1, R181, R8.reuse, RZ ;  /* 0x00000008b5c07210 */ /* 0x080fe40007f3e0ff */
[----:B------:R-:W-:Y:S01]  /*1770*/  LEA.HI.X.SX32 R133, R133, R9, 0x1, P5 ;  /* 0x0000000985857211 */ /* 0x000fe200028f0eff */
[----:B------:R-:W2:Y:S01]  /*1780*/  LDG.E.U16 R10, [R10.64] ;  /* 0x000000060a0a7981 */ /* 0x000ea2000c1e1500 */
[-C--:B------:R-:W-:Y:S02]  /*1790*/  IADD3 R162, P3, R162, R8.reuse, RZ ;  /* 0x00000008a2a27210 */ /* 0x080fe40007f7e0ff */
[-C--:B------:R-:W-:Y:S01]  /*17a0*/  IADD3 R164, P6, R164, R8.reuse, RZ ;  /* 0x00000008a4a47210 */ /* 0x080fe20007fde0ff */
[----:B------:R0:W2:Y:S01]  /*17b0*/  LDG.E.U16 R12, [R12.64] ;  /* 0x000000060c0c7981 */ /* 0x0000a2000c1e1500 */
[----:B------:R-:W-:-:S02]  /*17c0*/  IADD3 R152, P5, R152, R8, RZ ;  /* 0x0000000898987210 */ /* 0x000fc40007fbe0ff */
[-C--:B------:R-:W-:Y:S01]  /*17d0*/  LEA.HI.X.SX32 R167, R167, R9.reuse, 0x1, P2 ;  /* 0x00000009a7a77211 */ /* 0x080fe200010f0eff */
[----:B------:R-:W2:Y:S01]  /*17e0*/  LDG.E.U16 R26, [R26.64] ;  /* 0x000000061a1a7981 */ /* 0x000ea2000c1e1500 */
[-C--:B------:R-:W-:Y:S02]  /*17f0*/  IADD3 R182, P2, R173, R8.reuse, RZ ;  /* 0x00000008adb67210 */ /* 0x080fe40007f5e0ff */
[-C--:B------:R-:W-:Y:S01]  /*1800*/  LEA.HI.X.SX32 R193, R193, R9.reuse, 0x1, P1 ;  /* 0x00000009c1c17211 */ /* 0x080fe200008f0eff */
[----:B------:R-:W2:Y:S01]  /*1810*/  LDG.E.U16 R14, [R14.64] ;  /* 0x000000060e0e7981 */ /* 0x000ea2000c1e1500 */
[-C--:B------:R-:W-:Y:S02]  /*1820*/  LEA.HI.X.SX32 R149, R149, R9.reuse, 0x1, P0 ;  /* 0x0000000995957211 */ /* 0x080fe400000f0eff */
[----:B------:R-:W-:Y:S02]  /*1830*/  LEA.HI.X.SX32 R163, R163, R9, 0x1, P3 ;  /* 0x00000009a3a37211 */ /* 0x000fe400018f0eff */
[C---:B------:R-:W-:Y:S01]  /*1840*/  LEA R169, R223.reuse, -R223, 0x3 ;  /* 0x800000dfdfa97211 */ /* 0x040fe200078e18ff */
[----:B0-----:R-:W-:Y:S01]  /*1850*/  IMAD R247, R223, 0x9c, RZ ;  /* 0x0000009cdff77824 */ /* 0x001fe200078e02ff */
[----:B------:R-:W-:Y:S01]  /*1860*/  LEA.HI.X.SX32 R165, R165, R9, 0x1, P6 ;  /* 0x00000009a5a57211 */ /* 0x000fe200030f0eff */
[----:B------:R-:W2:Y:S01]  /*1870*/  LDG.E.U16 R18, [R18.64] ;  /* 0x0000000612127981 */ /* 0x000ea2000c1e1500 */
[----:B------:R-:W-:-:S02]  /*1880*/  IADD3 R198, P1, R198, R8, RZ ;  /* 0x00000008c6c67210 */ /* 0x000fc40007f3e0ff */
[-C--:B------:R-:W-:Y:S01]  /*1890*/  IADD3 R154, P0, R154, R8.reuse, RZ ;  /* 0x000000089a9a7210 */ /* 0x080fe20007f1e0ff */
[----:B------:R-:W2:Y:S01]  /*18a0*/  LDG.E.U16 R20, [R20.64] ;  /* 0x0000000614147981 */ /* 0x000ea2000c1e1500 */
[-C--:B------:R-:W-:Y:S02]  /*18b0*/  LEA.HI.X.SX32 R153, R153, R9.reuse, 0x1, P5 ;  /* 0x0000000999997211 */ /* 0x080fe400028f0eff */
[-C--:B------:R-:W-:Y:S01]  /*18c0*/  IADD3 R178, P3, R178, R8.reuse, RZ ;  /* 0x00000008b2b27210 */ /* 0x080fe20007f7e0ff */
[----:B------:R-:W2:Y:S01]  /*18d0*/  LDG.E.U16 R22, [R22.64] ;  /* 0x0000000616167981 */ /* 0x000ea2000c1e1500 */
[-C--:B------:R-:W-:Y:S02]  /*18e0*/  IADD3 R180, P6, R180, R8.reuse, RZ ;  /* 0x00000008b4b47210 */ /* 0x080fe40007fde0ff */
[C---:B------:R-:W-:Y:S01]  /*18f0*/  IADD3 R168, P5, R157.reuse, R8, RZ ;  /* 0x000000089da87210 */ /* 0x040fe20007fbe0ff */
[----:B------:R-:W2:Y:S01]  /*1900*/  LDG.E.U16 R28, [R28.64] ;  /* 0x000000061c1c7981 */ /* 0x000ea2000c1e1500 */
[----:B------:R-:W-:-:S02]  /*1910*/  LEA.HI.X.SX32 R157, R157, R9, 0x1, P4 ;  /* 0x000000099d9d7211 */ /* 0x000fc400020f0eff */
[-C--:B------:R-:W-:Y:S01]  /*1920*/  LEA.HI.X.SX32 R183, R183, R9.reuse, 0x1, P2 ;  /* 0x00000009b7b77211 */ /* 0x080fe200010f0eff */
[----:B------:R-:W2:Y:S01]  /*1930*/  LDG.E.U16 R30, [R30.64] ;  /* 0x000000061e1e7981 */ /* 0x000ea2000c1e1500 */
[-C--:B------:R-:W-:Y:S02]  /*1940*/  IADD3 R172, P4, R172, R8.reuse, RZ ;  /* 0x00000008acac7210 */ /* 0x080fe40007f9e0ff */
[----:B------:R-:W-:Y:S01]  /*1950*/  IADD3 R188, P2, R188, R8, RZ ;  /* 0x00000008bcbc7210 */ /* 0x000fe20007f5e0ff */
[----:B------:R-:W2:Y:S01]  /*1960*/  LDG.E.U16 R32, [R32.64] ;  /* 0x0000000620207981 */ /* 0x000ea2000c1e1500 */
[-C--:B------:R-:W-:Y:S02]  /*1970*/  LEA.HI.X.SX32 R199, R199, R9.reuse, 0x1, P1 ;  /* 0x00000009c7c77211 */ /* 0x080fe400008f0eff */
[-C--:B------:R-:W-:Y:S01]  /*1980*/  LEA.HI.X.SX32 R155, R184, R9.reuse, 0x1, P0 ;  /* 0x00000009b89b7211 */ /* 0x080fe200000f0eff */
[----:B------:R-:W2:Y:S01]  /*1990*/  LDG.E.U16 R34, [R34.64] ;  /* 0x0000000622227981 */ /* 0x000ea2000c1e1500 */
[----:B------:R-:W-:-:S02]  /*19a0*/  LEA.HI.X.SX32 R179, R179, R9, 0x1, P3 ;  /* 0x00000009b3b37211 */ /* 0x000fc400018f0eff */
[-C--:B------:R-:W-:Y:S01]  /*19b0*/  LEA.HI.X.SX32 R181, R181, R9.reuse, 0x1, P6 ;  /* 0x00000009b5b57211 */ /* 0x080fe200030f0eff */
[----:B------:R-:W2:Y:S01]  /*19c0*/  LDG.E.U16 R36, [R36.64] ;  /* 0x0000000624247981 */ /* 0x000ea2000c1e1500 */
[-C--:B------:R-:W-:Y:S02]  /*19d0*/  IADD3 R212, P1, R205, R8.reuse, RZ ;  /* 0x00000008cdd47210 */ /* 0x080fe40007f3e0ff */
[-C--:B------:R-:W-:Y:S01]  /*19e0*/  IADD3 R170, P0, R170, R8.reuse, RZ ;  /* 0x00000008aaaa7210 */ /* 0x080fe20007f1e0ff */
[----:B------:R-:W2:Y:S01]  /*19f0*/  LDG.E.U16 R46, [R46.64] ;  /* 0x000000062e2e7981 */ /* 0x000ea2000c1e1500 */
[-C--:B------:R-:W-:Y:S02]  /*1a00*/  IADD3 R194, P3, R194, R8.reuse, RZ ;  /* 0x00000008c2c27210 */ /* 0x080fe40007f7e0ff */
[----:B------:R-:W-:Y:S01]  /*1a10*/  IADD3 R196, P6, R185, R8, RZ ;  /* 0x00000008b9c47210 */ /* 0x000fe20007fde0ff */
[----:B------:R-:W2:Y:S01]  /*1a20*/  LDG.E.U16 R48, [R48.64] ;  /* 0x0000000630307981 */ /* 0x000ea2000c1e1500 */
[----:B------:R-:W-:-:S02]  /*1a30*/  LEA.HI.X.SX32 R173, R173, R9, 0x1, P4 ;  /* 0x00000009adad7211 */ /* 0x000fc400020f0eff */
[-C--:B------:R-:W-:Y:S01]  /*1a40*/  LEA.HI.X.SX32 R189, R189, R9.reuse, 0x1, P2 ;  /* 0x00000009bdbd7211 */ /* 0x080fe200010f0eff */
[----:B------:R-:W2:Y:S01]  /*1a50*/  LDG.E.U16 R50, [R50.64] ;  /* 0x0000000632327981 */ /* 0x000ea2000c1e1500 */
[-C--:B------:R-:W-:Y:S02]  /*1a60*/  LEA.HI.X.SX32 R169, R169, R9.reuse, 0x1, P5 ;  /* 0x00000009a9a97211 */ /* 0x080fe400028f0eff */
[-C--:B------:R-:W-:Y:S01]  /*1a70*/  IADD3 R186, P4, R186, R8.reuse, RZ ;  /* 0x00000008baba7210 */ /* 0x080fe20007f9e0ff */
[----:B------:R-:W2:Y:S01]  /*1a80*/  LDG.E.U16 R52, [R52.64] ;  /* 0x0000000634347981 */ /* 0x000ea2000c1e1500 */
[-C--:B------:R-:W-:Y:S02]  /*1a90*/  IADD3 R206, P2, R239, R8.reuse, RZ ;  /* 0x00000008efce7210 */ /* 0x080fe40007f5e0ff */
[----:B------:R-:W-:Y:S01]  /*1aa0*/  LEA.HI.X.SX32 R213, R213, R9, 0x1, P1 ;  /* 0x00000009d5d57211 */ /* 0x000fe200008f0eff */
[----:B------:R-:W2:Y:S01]  /*1ab0*/  LDG.E.U16 R54, [R54.64] ;  /* 0x0000000636367981 */ /* 0x000ea2000c1e1500 */
[----:B------:R-:W-:-:S02]  /*1ac0*/  IADD3 R174, P5, R174, R8, RZ ;  /* 0x00000008aeae7210 */ /* 0x000fc40007fbe0ff */
[-C--:B------:R-:W-:Y:S01]  /*1ad0*/  LEA.HI.X.SX32 R171, R171, R9.reuse, 0x1, P0 ;  /* 0x00000009abab7211 */ /* 0x080fe200000f0eff */
[----:B------:R-:W2:Y:S01]  /*1ae0*/  LDG.E.U16 R56, [R56.64] ;  /* 0x0000000638387981 */ /* 0x000ea2000c1e1500 */
[-C--:B------:R-:W-:Y:S02]  /*1af0*/  LEA.HI.X.SX32 R197, R197, R9.reuse, 0x1, P6 ;  /* 0x00000009c5c57211 */ /* 0x080fe400030f0eff */
[----:B------:R-:W-:Y:S01]  /*1b00*/  LEA.HI.X.SX32 R195, R195, R9, 0x1, P3 ;  /* 0x00000009c3c37211 */ /* 0x000fe200018f0eff */
[----:B------:R-:W2:Y:S01]  /*1b10*/  LDG.E.U16 R58, [R58.64] ;  /* 0x000000063a3a7981 */ /* 0x000ea2000c1e1500 */
[-C--:B------:R-:W-:Y:S02]  /*1b20*/  IADD3 R218, P1, R209, R8.reuse, RZ ;  /* 0x00000008d1da7210 */ /* 0x080fe40007f3e0ff */
[-C--:B------:R-:W-:Y:S01]  /*1b30*/  IADD3 R184, P0, R184, R8.reuse, RZ ;  /* 0x00000008b8b87210 */ /* 0x080fe20007f1e0ff */
[----:B------:R-:W2:Y:S01]  /*1b40*/  LDG.E.U16 R60, [R60.64] ;  /* 0x000000063c3c7981 */ /* 0x000ea2000c1e1500 */
[----:B------:R-:W-:-:S02]  /*1b50*/  IADD3 R202, P6, R249, R8, RZ ;  /* 0x00000008f9ca7210 */ /* 0x000fc40007fde0ff */
[-C--:B------:R-:W-:Y:S01]  /*1b60*/  IADD3 R210, P3, R235, R8.reuse, RZ ;  /* 0x00000008ebd27210 */ /* 0x080fe20007f7e0ff */
[----:B------:R-:W2:Y:S01]  /*1b70*/  LDG.E.U16 R38, [R38.64] ;  /* 0x0000000626267981 */ /* 0x000ea2000c1e1500 */
[-C--:B------:R-:W-:Y:S02]  /*1b80*/  LEA.HI.X.SX32 R187, R187, R9.reuse, 0x1, P4 ;  /* 0x00000009bbbb7211 */ /* 0x080fe400020f0eff */
[-C--:B------:R-:W-:Y:S01]  /*1b90*/  LEA.HI.X.SX32 R207, R207, R9.reuse, 0x1, P2 ;  /* 0x00000009cfcf7211 */ /* 0x080fe200010f0eff */
[----:B------:R-:W-:Y:S01]  /*1ba0*/  IMAD R227, R223, 0xae, RZ ;  /* 0x000000aedfe37824 */ /* 0x000fe200078e02ff */
[-C--:B------:R-:W-:Y:S01]  /*1bb0*/  LEA.HI.X.SX32 R175, R175, R9.reuse, 0x1, P5 ;  /* 0x00000009afaf7211 */ /* 0x080fe200028f0eff */
[----:B------:R-:W-:Y:S01]  /*1bc0*/  IMAD R239, R223, 0xee, RZ ;  /* 0x000000eedfef7824 */ /* 0x000fe200078e02ff */
[-C--:B------:R-:W-:Y:S01]  /*1bd0*/  IADD3 R204, P4, R247, R8.reuse, RZ ;  /* 0x00000008f7cc7210 */ /* 0x080fe20007f9e0ff */
[----:B------:R-:W2:Y:S01]  /*1be0*/  LDG.E.U16 R64, [R64.64] ;  /* 0x0000000640407981 */ /* 0x000ea2000c1e1500 */
[-C--:B------:R-:W-:Y:S01]  /*1bf0*/  IADD3 R222, P2, R221, R8.reuse, RZ ;  /* 0x00000008ddde7210 */ /* 0x080fe20007f5e0ff */
[----:B------:R-:W-:Y:S01]  /*1c00*/  IMAD R221, R223, 0x37, RZ ;  /* 0x00000037dfdd7824 */ /* 0x000fe200078e02ff */
[----:B------:R-:W-:Y:S01]  /*1c10*/  LEA.HI.X.SX32 R219, R219, R9, 0x1, P1 ;  /* 0x00000009dbdb7211 */ /* 0x000fe200008f0eff */
[----:B------:R-:W2:Y:S01]  /*1c20*/  LDG.E.U16 R70, [R70.64] ;  /* 0x0000000646467981 */ /* 0x000ea2000c1e1500 */
[----:B------:R-:W-:-:S02]  /*1c30*/  IADD3 R190, P5, R190, R8, RZ ;  /* 0x00000008bebe7210 */ /* 0x000fc40007fbe0ff */
[-C--:B------:R-:W-:Y:S01]  /*1c40*/  LEA.HI.X.SX32 R185, R185, R9.reuse, 0x1, P0 ;  /* 0x00000009b9b97211 */ /* 0x080fe200000f0eff */
[----:B------:R-:W2:Y:S01]  /*1c50*/  LDG.E.U16 R74, [R74.64] ;  /* 0x000000064a4a7981 */ /* 0x000ea2000c1e1500 */
[-C--:B------:R-:W-:Y:S02]  /*1c60*/  LEA.HI.X.SX32 R203, R203, R9.reuse, 0x1, P6 ;  /* 0x00000009cbcb7211 */ /* 0x080fe400030f0eff */
[-C--:B------:R-:W-:Y:S01]  /*1c70*/  IADD3 R224, P1, R225, R8.reuse, RZ ;  /* 0x00000008e1e07210 */ /* 0x080fe20007f3e0ff */
[----:B------:R-:W-:Y:S01]  /*1c80*/  IMAD R225, R223, 0x7e, RZ ;  /* 0x0000007edfe17824 */ /* 0x000fe200078e02ff */
[----:B------:R-:W-:Y:S01]  /*1c90*/  LEA.HI.X.SX32 R211, R211, R9, 0x1, P3 ;  /* 0x00000009d3d37211 */ /* 0x000fe200018f0eff */
[----:B------:R-:W2:Y:S01]  /*1ca0*/  LDG.E.U16 R44, [R44.64] ;  /* 0x000000062c2c7981 */ /* 0x000ea2000c1e1500 */
[-C--:B------:R-:W-:Y:S02]  /*1cb0*/  IADD3 R200, P0, R251, R8.reuse, RZ ;  /* 0x00000008fbc87210 */ /* 0x080fe40007f1e0ff */
[-C--:B------:R-:W-:Y:S01]  /*1cc0*/  IADD3 R216, P6, R231, R8.reuse, RZ ;  /* 0x00000008e7d87210 */ /* 0x080fe20007fde0ff */
[----:B------:R-:W2:Y:S01]  /*1cd0*/  LDG.E.U16 R62, [R62.64] ;  /* 0x000000063e3e7981 */ /* 0x000ea2000c1e1500 */
[----:B------:R-:W-:-:S02]  /*1ce0*/  IADD3 R228, P3, R215, R8, RZ ;  /* 0x00000008d7e47210 */ /* 0x000fc40007f7e0ff */
[-C--:B------:R-:W-:Y:S01]  /*1cf0*/  LEA.HI.X.SX32 R205, R205, R9.reuse, 0x1, P4 ;  /* 0x00000009cdcd7211 */ /* 0x080fe200020f0eff */
[----:B------:R-:W2:Y:S01]  /*1d00*/  LDG.E.U16 R66, [R66.64] ;  /* 0x0000000642427981 */ /* 0x000ea2000c1e1500 */
[-C--:B------:R-:W-:Y:S02]  /*1d10*/  LEA.HI.X.SX32 R191, R191, R9.reuse, 0x1, P5 ;  /* 0x00000009bfbf7211 */ /* 0x080fe400028f0eff */
[-C--:B------:R-:W-:Y:S01]  /*1d20*/  IADD3 R220, P4, R229, R8.reuse, RZ ;  /* 0x00000008e5dc7210 */ /* 0x080fe20007f9e0ff */
[----:B------:R-:W2:Y:S01]  /*1d30*/  LDG.E.U16 R72, [R72.64] ;  /* 0x0000000648487981 */ /* 0x000ea2000c1e1500 */
[----:B------:R-:W-:Y:S01]  /*1d40*/  IADD3 R208, P5, R237, R8, RZ ;  /* 0x00000008edd07210 */ /* 0x000fe20007fbe0ff */
[----:B------:R-:W-:Y:S01]  /*1d50*/  IMAD R237, R223, 0xde, RZ ;  /* 0x000000dedfed7824 */ /* 0x000fe200078e02ff */
[-C--:B------:R-:W-:Y:S01]  /*1d60*/  LEA.HI.X.SX32 R201, R201, R9.reuse, 0x1, P0 ;  /* 0x00000009c9c97211 */ /* 0x080fe200000f0eff */
[----:B------:R-:W-:Y:S01]  /*1d70*/  IMAD R231, R223, 0xbe, RZ ;  /* 0x000000bedfe77824 */ /* 0x000fe200078e02ff */
[-C--:B------:R-:W-:Y:S01]  /*1d80*/  LEA.HI.X.SX32 R229, R221, R9.reuse, 0x1, P3 ;  /* 0x00000009dde57211 */ /* 0x080fe200018f0eff */
[----:B------:R-:W2:Y:S01]  /*1d90*/  LDG.E.U16 R76, [R76.64] ;  /* 0x000000064c4c7981 */ /* 0x000ea2000c1e1500 */
[----:B------:R-:W-:-:S02]  /*1da0*/  LEA.HI.X.SX32 R217, R217, R9, 0x1, P6 ;  /* 0x00000009d9d97211 */ /* 0x000fc400030f0eff */
[-C--:B------:R-:W-:Y:S01]  /*1db0*/  IADD3 R214, P0, R233, R8.reuse, RZ ;  /* 0x00000008e9d67210 */ /* 0x080fe20007f1e0ff */
[C---:B------:R-:W-:Y:S01]  /*1dc0*/  IMAD R233, R223.reuse, 0xce, RZ ;  /* 0x000000cedfe97824 */ /* 0x040fe200078e02ff */
[----:B------:R-:W-:Y:S01]  /*1dd0*/  LEA R221, R223, -R223, 0x6 ;  /* 0x800000dfdfdd7211 */ /* 0x000fe200078e30ff */
[----:B------:R-:W2:Y:S01]  /*1de0*/  LDG.E.U16 R78, [R78.64] ;  /* 0x000000064e4e7981 */ /* 0x000ea2000c1e1500 */
[----:B------:R-:W-:-:S03]  /*1df0*/  IADD3 R234, P6, R225, R8, RZ ;  /* 0x00000008e1ea7210 */ /* 0x000fc60007fde0ff */
[----:B------:R-:W2:Y:S01]  /*1e00*/  LDG.E.U16 R80, [R80.64] ;  /* 0x0000000650507981 */ /* 0x000ea2000c1e1500 */
[----:B------:R-:W-:-:S03]  /*1e10*/  LEA.HI.X.SX32 R235, R221, R9, 0x1, P6 ;  /* 0x00000009ddeb7211 */ /* 0x000fc600030f0eff */
[----:B------:R-:W2:Y:S01]  /*1e20*/  LDG.E.U16 R90, [R90.64] ;  /* 0x000000065a5a7981 */ /* 0x000ea2000c1e1500 */
[----:B------:R-:W-:-:S03]  /*1e30*/  LEA.HI.X.SX32 R209, R209, R9, 0x1, P5 ;  /* 0x00000009d1d17211 */ /* 0x000fc600028f0eff */
[----:B------:R-:W2:Y:S01]  /*1e40*/  LDG.E.U16 R94, [R94.64] ;  /* 0x000000065e5e7981 */ /* 0x000ea2000c1e1500 */
[----:B------:R-:W-:-:S03]  /*1e50*/  LEA.HI.X.SX32 R215, R215, R9, 0x1, P0 ;  /* 0x00000009d7d77211 */ /* 0x000fc600000f0eff */
[----:B------:R-:W2:Y:S01]  /*1e60*/  LDG.E.U16 R96, [R96.64] ;  /* 0x0000000660607981 */ /* 0x000ea2000c1e1500 */
[----:B------:R-:W-:-:S03]  /*1e70*/  IADD3 R236, P6, R237, R8, RZ ;  /* 0x00000008edec7210 */ /* 0x000fc60007fde0ff */
[----:B------:R-:W2:Y:S01]  /*1e80*/  LDG.E.U16 R98, [R98.64] ;  /* 0x0000000662627981 */ /* 0x000ea2000c1e1500 */
[----:B------:R-:W-:-:S03]  /*1e90*/  LEA.HI.X.SX32 R221, R225, R9, 0x1, P4 ;  /* 0x00000009e1dd7211 */ /* 0x000fc600020f0eff */
[----:B------:R-:W2:Y:S01]  /*1ea0*/  LDG.E.U16 R82, [R82.64] ;  /* 0x0000000652527981 */ /* 0x000ea2000c1e1500 */
[-C--:B------:R-:W-:Y:S01]  /*1eb0*/  IADD3 R226, P5, R227, R8.reuse, RZ ;  /* 0x00000008e3e27210 */ /* 0x080fe20007fbe0ff */
[----:B------:R-:W-:Y:S02]  /*1ec0*/  IMAD R237, R223, 0x47, RZ ;  /* 0x00000047dfed7824 */ /* 0x000fe400078e02ff */
[----:B------:R-:W2:Y:S01]  /*1ed0*/  LDG.E.U16 R84, [R84.64] ;  /* 0x0000000654547981 */ /* 0x000ea2000c1e1500 */
[----:B------:R-:W-:-:S03]  /*1ee0*/  IADD3 R230, P3, R231, R8, RZ ;  /* 0x00000008e7e67210 */ /* 0x000fc60007f7e0ff */
[----:B------:R-:W2:Y:S01]  /*1ef0*/  LDG.E.U16 R86, [R86.64] ;  /* 0x0000000656567981 */ /* 0x000ea2000c1e1500 */
[----:B------:R-:W-:-:S03]  /*1f00*/  IADD3 R232, P0, R233, R8, RZ ;  /* 0x00000008e9e87210 */ /* 0x000fc60007f1e0ff */
[----:B------:R-:W2:Y:S01]  /*1f10*/  LDG.E.U16 R88, [R88.64] ;  /* 0x0000000658587981 */ /* 0x000ea2000c1e1500 */
[----:B------:R-:W-:-:S03]  /*1f20*/  IADD3 R238, P4, R239, R8, RZ ;  /* 0x00000008efee7210 */ /* 0x000fc60007f9e0ff */
[----:B------:R-:W2:Y:S01]  /*1f30*/  LDG.E.U16 R100, [R100.64] ;  /* 0x0000000664647981 */ /* 0x000ea2000c1e1500 */
[----:B------:R-:W-:-:S03]  /*1f40*/  IMAD R227, R223, 0x57, RZ ;  /* 0x00000057dfe37824 */ /* 0x000fc600078e02ff */
[----:B------:R-:W2:Y:S01]  /*1f50*/  LDG.E.U16 R102, [R102.64] ;  /* 0x0000000666667981 */ /* 0x000ea2000c1e1500 */
[----:B------:R-:W-:-:S03]  /*1f60*/  IMAD R231, R223, 0x5f, RZ ;  /* 0x0000005fdfe77824 */ /* 0x000fc600078e02ff */
[----:B------:R-:W3:Y:S01]  /*1f70*/  LDG.E.U16 R104, [R104.64] ;  /* 0x0000000668687981 */ /* 0x000ee2000c1e1500 */
[----:B------:R-:W-:-:S03]  /*1f80*/  IMAD R233, R223, 0x67, RZ ;  /* 0x00000067dfe97824 */ /* 0x000fc600078e02ff */
[----:B------:R-:W3:Y:S01]  /*1f90*/  LDG.E.U16 R106, [R106.64] ;  /* 0x000000066a6a7981 */ /* 0x000ee2000c1e1500 */
[----:B-1----:R-:W-:-:S03]  /*1fa0*/  IMAD R8, R223, 0x6f, RZ ;  /* 0x0000006fdf087824 */ /* 0x002fc600078e02ff */
[----:B------:R-:W3:Y:S01]  /*1fb0*/  LDG.E.U16 R116, [R116.64] ;  /* 0x0000000674747981 */ /* 0x000ee2000c1e1500 */
[----:B------:R-:W-:-:S03]  /*1fc0*/  IMAD R239, R223, 0x77, RZ ;  /* 0x00000077dfef7824 */ /* 0x000fc600078e02ff */
[----:B------:R-:W4:Y:S04]  /*1fd0*/  LDG.E.U16 R118, [R118.64] ;  /* 0x0000000676767981 */ /* 0x000f28000c1e1500 */
[----:B------:R-:W4:Y:S04]  /*1fe0*/  LDG.E.U16 R120, [R120.64] ;  /* 0x0000000678787981 */ /* 0x000f28000c1e1500 */
[----:B------:R-:W4:Y:S04]  /*1ff0*/  LDG.E.U16 R122, [R122.64] ;  /* 0x000000067a7a7981 */ /* 0x000f28000c1e1500 */
[----:B------:R-:W5:Y:S04]  /*2000*/  LDG.E.U16 R124, [R124.64] ;  /* 0x000000067c7c7981 */ /* 0x000f68000c1e1500 */
[----:B------:R-:W5:Y:S04]  /*2010*/  LDG.E.U16 R126, [R126.64] ;  /* 0x000000067e7e7981 */ /* 0x000f68000c1e1500 */
[----:B------:R-:W5:Y:S04]  /*2020*/  LDG.E.U16 R128, [R128.64] ;  /* 0x0000000680807981 */ /* 0x000f68000c1e1500 */
[----:B------:R-:W5:Y:S04]  /*2030*/  LDG.E.U16 R130, [R130.64] ;  /* 0x0000000682827981 */ /* 0x000f68000c1e1500 */
[----:B------:R-:W5:Y:S01]  /*2040*/  LDG.E.U16 R108, [R108.64] ;  /* 0x000000066c6c7981 */ /* 0x000f62000c1e1500 */
[----:B------:R-:W-:Y:S01]  /*2050*/  IMAD R225, R223, 0x4f, RZ ;  /* 0x0000004fdfe17824 */ /* 0x000fe200078e02ff */
[----:B------:R-:W-:-:S02]  /*2060*/  LEA.HI.X.SX32 R223, R237, R9, 0x1, P2 ;  /* 0x00000009eddf7211 */ /* 0x000fc400010f0eff */
[----:B------:R-:W5:Y:S01]  /*2070*/  LDG.E.U16 R24, [R24.64] ;  /* 0x0000000618187981 */ /* 0x000f62000c1e1500 */
[----:B------:R-:W-:-:S03]  /*2080*/  LEA.HI.X.SX32 R227, R227, R9, 0x1, P5 ;  /* 0x00000009e3e37211 */ /* 0x000fc600028f0eff */
        /* <DEDUP_REMOVED lines=8> */
[----:B------:R-:W5:Y:S04]  /*2110*/  LDG.E.U16 R114, [R114.64] ;  /* 0x0000000672727981 */ /* 0x000f68000c1e1500 */
        /* <DEDUP_REMOVED lines=49> */
[----:B------:R-:W5:Y:S01]  /*2430*/  LDG.E.U16 R238, [R238.64] ;  /* 0x00000006eeee7981 */ /* 0x000f62000c1e1500 */
[----:B------:R-:W-:-:S03]  /*2440*/  LEA.HI.X.SX32 R225, R225, R9, 0x1, P1 ;  /* 0x00000009e1e17211 */ /* 0x000fc600008f0eff */
[----:B------:R-:W5:Y:S04]  /*2450*/  LDG.E.U16 R182, [R182.64] ;  /* 0x00000006b6b67981 */ /* 0x000f68000c1e1500 */
[----:B------:R-:W5:Y:S04]  /*2460*/  LDG.E.U16 R192, [R192.64] ;  /* 0x00000006c0c07981 */ /* 0x000f68000c1e1500 */
[----:B------:R-:W5:Y:S04]  /*2470*/  LDG.E.U16 R196, [R196.64] ;  /* 0x00000006c4c47981 */ /* 0x000f68000c1e1500 */
[----:B------:R-:W5:Y:S04]  /*2480*/  LDG.E.U16 R186, [R186.64] ;  /* 0x00000006baba7981 */ /* 0x000f68000c1e1500 */
[----:B------:R0:W5:Y:S04]  /*2490*/  LDG.E.U16 R222, [R222.64] ;  /* 0x00000006dede7981 */ /* 0x000168000c1e1500 */
[----:B------:R1:W5:Y:S01]  /*24a0*/  LDG.E.U16 R224, [R224.64] ;  /* 0x00000006e0e07981 */ /* 0x000362000c1e1500 */
[----:B------:R-:W-:-:S04]  /*24b0*/  LOP3.LUT R252, R248, 0xff, RZ, 0xc0, !PT ;  /* 0x000000fff8fc7812 */ /* 0x000fc800078ec0ff */
[----:B------:R-:W-:-:S05]  /*24c0*/  SHF.L.U32 R13, R252, 0x1, RZ ;  /* 0x00000001fc0d7819 */ /* 0x000fca00000006ff */
[----:B--2---:R2:W-:Y:S01]  /*24d0*/  STS.U16 [R13+0x1000], R3 ;  /* 0x001000030d007388 */ /* 0x0045e20000000400 */
[----:B------:R-:W-:-:S03]  /*24e0*/  LOP3.LUT R9, R13, 0x20, RZ, 0x3c, !PT ;  /* 0x000000200d097812 */ /* 0x000fc600078e3cff */
[----:B------:R-:W-:Y:S01]  /*24f0*/  STS.U16 [R13], R2 ;  /* 0x000000020d007388 */ /* 0x000fe20000000400 */
[----:B--2---:R-:W-:-:S03]  /*2500*/  LOP3.LUT R3, R13, 0x10, RZ, 0x3c, !PT ;  /* 0x000000100d037812 */ /* 0x004fc600078e3cff */
[----:B---3--:R-:W-:Y:S04]  /*2510*/  STS.U16 [R13+0x2000], R4 ;  /* 0x002000040d007388 */ /* 0x008fe80000000400 */
[----:B------:R-:W-:Y:S04]  /*2520*/  STS.U16 [R13+0x4000], R246 ;  /* 0x004000f60d007388 */ /* 0x000fe80000000400 */
[----:B------:R-:W-:Y:S04]  /*2530*/  STS.U16 [R13+0x8000], R245 ;  /* 0x008000f50d007388 */ /* 0x000fe80000000400 */
[----:B----4-:R-:W-:Y:S04]  /*2540*/  STS.U16 [R13+0x9000], R244 ;  /* 0x009000f40d007388 */ /* 0x010fe80000000400 */
[----:B------:R-:W-:Y:S04]  /*2550*/  STS.U16 [R13+0x5000], R243 ;  /* 0x005000f30d007388 */ /* 0x000fe80000000400 */
        /* <DEDUP_REMOVED lines=24> */
[----:B------:R2:W-:Y:S04]  /*26e0*/  STS.U16 [R3+0xf200], R38 ;  /* 0x00f2002603007388 */ /* 0x0005e80000000400 */
[----:B------:R3:W-:Y:S01]  /*26f0*/  STS.U16 [R9+0x1400], R7 ;  /* 0x0014000709007388 */ /* 0x0007e20000000400 */
[----:B--2---:R-:W-:-:S03]  /*2700*/  LOP3.LUT R3, R13, 0x30, RZ, 0x3c, !PT ;  /* 0x000000300d037812 */ /* 0x004fc600078e3cff */
[----:B------:R-:W-:Y:S01]  /*2710*/  STS.U16 [R9+0x2400], R64 ;  /* 0x0024004009007388 */ /* 0x000fe20000000400 */
[----:B---3--:R-:W-:-:S03]  /*2720*/  LOP3.LUT R7, R13, 0x40, RZ, 0x3c, !PT ;  /* 0x000000400d077812 */ /* 0x008fc600078e3cff */
        /* <DEDUP_REMOVED lines=25> */
[----:B-----5:R-:W-:Y:S04]  /*28c0*/  STS.U16 [R3+0x4600], R124 ;  /* 0x0046007c03007388 */ /* 0x020fe80000000400 */
[----:B------:R-:W-:Y:S04]  /*28d0*/  STS.U16 [R3+0x5600], R126 ;  /* 0x0056007e03007388 */ /* 0x000fe80000000400 */
[----:B------:R-:W-:Y:S04]  /*28e0*/  STS.U16 [R3+0x6600], R128 ;  /* 0x0066008003007388 */ /* 0x000fe80000000400 */
[----:B------:R-:W-:Y:S04]  /*28f0*/  STS.U16 [R3+0x7600], R130 ;  /* 0x0076008203007388 */ /* 0x000fe80000000400 */
[----:B------:R2:W-:Y:S04]  /*2900*/  STS.U16 [R3+0xf600], R108 ;  /* 0x00f6006c03007388 */ /* 0x0005e80000000400 */
[----:B------:R-:W-:Y:S01]  /*2910*/  STS.U16 [R7+0x2800], R6 ;  /* 0x0028000607007388 */ /* 0x000fe20000000400 */
[----:B--2---:R-:W-:-:S03]  /*2920*/  LOP3.LUT R3, R13, 0x50, RZ, 0x3c, !PT ;  /* 0x000000500d037812 */ /* 0x004fc600078e3cff */
        /* <DEDUP_REMOVED lines=15> */
[----:B------:R2:W-:Y:S01]  /*2a20*/  STS.U16 [R3+0xa00], R5 ;  /* 0x000a000503007388 */ /* 0x0005e20000000400 */
[----:B------:R-:W-:-:S03]  /*2a30*/  SHF.L.U32 R2, R0, 0x8, RZ ;  /* 0x0000000800027819 */ /* 0x000fc600000006ff */
[----:B------:R-:W-:Y:S04]  /*2a40*/  STS.U16 [R3+0x1a00], R68 ;  /* 0x001a004403007388 */ /* 0x000fe80000000400 */
        /* <DEDUP_REMOVED lines=15> */
[----:B------:R-:W-:-:S03]  /*2b40*/  IADD3 R15, R2, 0x100, RZ ;  /* 0x00000100020f7810 */ /* 0x000fc60007ffe0ff */
        /* <DEDUP_REMOVED lines=13> */
[----:B------:R3:W-:Y:S04]  /*2c20*/  STS.U16 [R5+0xcc00], R210 ;  /* 0x00cc00d205007388 */ /* 0x0007e80000000400 */
        /* <DEDUP_REMOVED lines=12> */
[----:B------:R-:W-:Y:S01]  /*2cf0*/  STS.U16 [R3+0xee00], R238 ;  /* 0x00ee00ee03007388 */ /* 0x000fe20000000400 */
[----:B------:R-:W-:Y:S01]  /*2d00*/  ISETP.GE.AND P0, PT, R15, 0x1, PT ;  /* 0x000000010f00780c */ /* 0x000fe20003f06270 */
[----:B------:R-:W-:Y:S01]  /*2d10*/  CS2R R20, SRZ ;  /* 0x0000000000147805 */ /* 0x000fe2000001ff00 */
[----:B-1----:R-:W-:Y:S01]  /*2d20*/  MOV R225, 0x3f800000 ;  /* 0x3f80000000e17802 */ /* 0x002fe20000000f00 */
[----:B------:R-:W-:Y:S01]  /*2d30*/  STS.U16 [R3+0x1e00], R182 ;  /* 0x001e00b603007388 */ /* 0x000fe20000000400 */
[----:B------:R-:W-:Y:S01]  /*2d40*/  MOV R7, 0xff800000 ;  /* 0xff80000000077802 */ /* 0x000fe20000000f00 */
[----:B------:R-:W-:Y:S01]  /*2d50*/  CS2R R22, SRZ ;  /* 0x0000000000167805 */ /* 0x000fe2000001ff00 */
[----:B--2---:R-:W-:Y:S01]  /*2d60*/  MOV R208, 0xff800000 ;  /* 0xff80000000d07802 */ /* 0x004fe20000000f00 */
[----:B------:R-:W-:Y:S01]  /*2d70*/  STS.U16 [R3+0x2e00], R192 ;  /* 0x002e00c003007388 */ /* 0x000fe20000000400 */
[----:B------:R-:W-:Y:S01]  /*2d80*/  MOV R209, 0xff800000 ;  /* 0xff80000000d17802 */ /* 0x000fe20000000f00 */
[----:B------:R-:W-:Y:S01]  /*2d90*/  CS2R R24, SRZ ;  /* 0x0000000000187805 */ /* 0x000fe2000001ff00 */
[----:B---3--:R-:W-:Y:S01]  /*2da0*/  MOV R210, 0xff800000 ;  /* 0xff80000000d27802 */ /* 0x008fe20000000f00 */
[----:B------:R-:W-:Y:S01]  /*2db0*/  STS.U16 [R3+0x3e00], R196 ;  /* 0x003e00c403007388 */ /* 0x000fe20000000400 */
[----:B0-----:R-:W-:Y:S01]  /*2dc0*/  MOV R223, 0x3f800000 ;  /* 0x3f80000000df7802 */ /* 0x001fe20000000f00 */
[----:B------:R-:W-:Y:S01]  /*2dd0*/  CS2R R26, SRZ ;  /* 0x00000000001a7805 */ /* 0x000fe2000001ff00 */
[----:B------:R-:W-:Y:S01]  /*2de0*/  CS2R R16, SRZ ;  /* 0x0000000000107805 */ /* 0x000fe2000001ff00 */
[----:B------:R-:W-:Y:S01]  /*2df0*/  STS.U16 [R3+0xfe00], R186 ;  /* 0x00fe00ba03007388 */ /* 0x000fe20000000400 */
[----:B------:R-:W-:Y:S01]  /*2e00*/  CS2R R18, SRZ ;  /* 0x0000000000127805 */ /* 0x000fe2000001ff00 */
[----:B------:R-:W-:Y:S01]  /*2e10*/  CS2R R176, SRZ ;  /* 0x0000000000b07805 */ /* 0x000fe2000001ff00 */
[----:B------:R-:W-:Y:S01]  /*2e20*/  CS2R R178, SRZ ;  /* 0x0000000000b27805 */ /* 0x000fe2000001ff00 */
[----:B------:R0:W-:Y:S01]  /*2e30*/  STS.U16 [R3+0x8e00], R222 ;  /* 0x008e00de03007388 */ /* 0x0001e20000000400 */
[----:B------:R-:W-:Y:S01]  /*2e40*/  CS2R R96, SRZ ;  /* 0x0000000000607805 */ /* 0x000fe2000001ff00 */
[----:B------:R-:W-:Y:S01]  /*2e50*/  CS2R R98, SRZ ;  /* 0x0000000000627805 */ /* 0x000fe2000001ff00 */
[----:B------:R-:W-:Y:S01]  /*2e60*/  CS2R R60, SRZ ;  /* 0x00000000003c7805 */ /* 0x000fe2000001ff00 */
[----:B------:R1:W-:Y:S01]  /*2e70*/  STS.U16 [R3+0x9e00], R224 ;  /* 0x009e00e003007388 */ /* 0x0003e20000000400 */
[----:B------:R-:W-:Y:S01]  /*2e80*/  CS2R R62, SRZ ;  /* 0x00000000003e7805 */ /* 0x000fe2000001ff00 */
[----:B------:R-:W-:Y:S01]  /*2e90*/  CS2R R64, SRZ ;  /* 0x0000000000407805 */ /* 0x000fe2000001ff00 */
[----:B------:R-:W-:Y:S01]  /*2ea0*/  CS2R R66, SRZ ;  /* 0x0000000000427805 */ /* 0x000fe2000001ff00 */
[----:B------:R-:W-:Y:S01]  /*2eb0*/  CS2R R68, SRZ ;  /* 0x0000000000447805 */ /* 0x000fe2000001ff00 */
[----:B------:R-:W-:Y:S01]  /*2ec0*/  CS2R R70, SRZ ;  /* 0x0000000000467805 */ /* 0x000fe2000001ff00 */
[----:B0-----:R-:W-:Y:S01]  /*2ed0*/  MOV R222, 0x3f800000 ;  /* 0x3f80000000de7802 */ /* 0x001fe20000000f00 */
[----:B------:R-:W-:Y:S01]  /*2ee0*/  CS2R R72, SRZ ;  /* 0x0000000000487805 */ /* 0x000fe2000001ff00 */
[----:B------:R-:W-:Y:S01]  /*2ef0*/  CS2R R74, SRZ ;  /* 0x00000000004a7805 */ /* 0x000fe2000001ff00 */
[----:B------:R-:W-:Y:S01]  /*2f00*/  CS2R R76, SRZ ;  /* 0x00000000004c7805 */ /* 0x000fe2000001ff00 */
[----:B-1----:R-:W-:Y:S01]  /*2f10*/  MOV R224, 0x3f800000 ;  /* 0x3f80000000e07802 */ /* 0x002fe20000000f00 */
[----:B------:R-:W-:Y:S01]  /*2f20*/  CS2R R78, SRZ ;  /* 0x00000000004e7805 */ /* 0x000fe2000001ff00 */
        /* <DEDUP_REMOVED lines=44> */
[----:B------:R-:W-:-:S02]  /*31f0*/  LOP3.LUT R0, R248, 0xe0, RZ, 0xc0, !PT ;  /* 0x000000e0f8007812 */ /* 0x000fc400078ec0ff */
[C---:B------:R-:W-:Y:S02]  /*3200*/  LOP3.LUT R5, R248.reuse, 0x1c, RZ, 0xc0, !PT ;  /* 0x0000001cf8057812 */ /* 0x040fe400078ec0ff */
[C---:B------:R-:W-:Y:S02]  /*3210*/  SHF.L.U32 R105, R248.reuse, 0x1, RZ ;  /* 0x00000001f8697819 */ /* 0x040fe400000006ff */
[----:B------:R-:W-:Y:S01]  /*3220*/  SHF.L.U32 R104, R248, 0x3, RZ ;  /* 0x00000003f8687819 */ /* 0x000fe200000006ff */
[----:B------:R-:W-:Y:S05]  /*3230*/  @!P0 BRA `(.L_x_0) ;  /* 0x000041f000008947 */ /* 0x000fea0003800000 */
[C---:B------:R-:W-:Y:S01]  /*3240*/  LOP3.LUT R6, R248.reuse, 0x7, RZ, 0xc0, !PT ;  /* 0x00000007f8067812 */ /* 0x040fe200078ec0ff */
[----:B------:R-:W-:Y:S01]  /*3250*/  CS2R R176, SRZ ;  /* 0x0000000000b07805 */ /* 0x000fe2000001ff00 */
[C---:B------:R-:W-:Y:S01]  /*3260*/  LOP3.LUT P0, RZ, R248.reuse, 0x80, RZ, 0xc0, !PT ;  /* 0x00000080f8ff7812 */ /* 0x040fe2000780c0ff */
[----:B------:R-:W-:Y:S01]  /*3270*/  CS2R R178, SRZ ;  /* 0x0000000000b27805 */ /* 0x000fe2000001ff00 */
[----:B------:R-:W-:Y:S01]  /*3280*/  LOP3.LUT R3, R248, 0x7f, RZ, 0xc0, !PT ;  /* 0x0000007ff8037812 */ /* 0x000fe200078ec0ff */
[C---:B------:R-:W-:Y:S01]  /*3290*/  IMAD R8, R6.reuse, 0x210, RZ ;  /* 0x0000021006087824 */ /* 0x040fe200078e02ff */
[----:B------:R-:W-:Y:S01]  /*32a0*/  LOP3.LUT R4, R105, 0x10, RZ, 0xc0, !PT ;  /* 0x0000001069047812 */ /* 0x000fe200078ec0ff */
[----:B------:R-:W-:Y:S01]  /*32b0*/  IMAD R211, R6, 0x110, RZ ;  /* 0x0000011006d37824 */ /* 0x000fe200078e02ff */
[----:B------:R-:W-:Y:S01]  /*32c0*/  SHF.L.U32 R216, R3, 0x1, RZ ;  /* 0x0000000103d87819 */ /* 0x000fe200000006ff */
[----:B------:R-:W-:Y:S01]  /*32d0*/  CS2R R96, SRZ ;  /* 0x0000000000607805 */ /* 0x000fe2000001ff00 */
[----:B------:R-:W-:Y:S01]  /*32e0*/  SEL R7, RZ, 0x110, !P0 ;  /* 0x00000110ff077807 */ /* 0x000fe20004000000 */
[----:B------:R-:W-:Y:S01]  /*32f0*/  CS2R R98, SRZ ;  /* 0x0000000000627805 */ /* 0x000fe2000001ff00 */
[----:B------:R-:W-:Y:S01]  /*3300*/  LOP3.LUT R9, R4, 0xe0, R248, 0xf8, !PT ;  /* 0x000000e004097812 */ /* 0x000fe200078ef8f8 */
[----:B------:R-:W-:Y:S01]  /*3310*/  IMAD R4, R250, c[0x0][0x1a0], RZ ;  /* 0x00006800fa047a24 */ /* 0x000fe200078e02ff */
[----:B------:R-:W-:Y:S01]  /*3320*/  SHF.R.U32.HI R0, RZ, 0x1, R0 ;  /* 0x00000001ff007819 */ /* 0x000fe20000011600 */
[----:B------:R-:W-:Y:S01]  /*3330*/  CS2R R60, SRZ ;  /* 0x00000000003c7805 */ /* 0x000fe2000001ff00 */
[----:B------:R-:W-:Y:S01]  /*3340*/  LOP3.LUT R216, R7, R216, RZ, 0x3c, !PT ;  /* 0x000000d807d87212 */ /* 0x000fe200078e3cff */
[----:B------:R-:W-:Y:S01]  /*3350*/  CS2R R62, SRZ ;  /* 0x00000000003e7805 */ /* 0x000fe2000001ff00 */
[----:B------:R-:W-:Y:S01]  /*3360*/  LOP3.LUT R14, R8, R9, RZ, 0x3c, !PT ;  /* 0x00000009080e7212 */ /* 0x000fe200078e3cff */
[----:B------:R-:W-:Y:S01]  /*3370*/  IMAD R8, R3, c[0x0][0x1a8], RZ ;  /* 0x00006a0003087a24 */ /* 0x000fe200078e02ff */
[--C-:B------:R-:W-:Y:S01]  /*3380*/  SHF.R.U32.HI R7, RZ, 0x7, R248.reuse ;  /* 0x00000007ff077819 */ /* 0x100fe200000116f8 */
[----:B------:R-:W-:Y:S01]  /*3390*/  CS2R R64, SRZ ;  /* 0x0000000000407805 */ /* 0x000fe2000001ff00 */
[----:B------:R-:W-:Y:S01]  /*33a0*/  SHF.R.U32.HI R10, RZ, 0x2, R248 ;  /* 0x00000002ff0a7819 */ /* 0x000fe200000116f8 */
[----:B------:R-:W-:Y:S01]  /*33b0*/  CS2R R66, SRZ ;  /* 0x0000000000427805 */ /* 0x000fe2000001ff00 */
[----:B------:R-:W-:Y:S01]  /*33c0*/  LEA.HI R5, R5, R0, RZ, 0x1e ;  /* 0x0000000005057211 */ /* 0x000fe200078ff0ff */
[----:B------:R-:W-:Y:S01]  /*33d0*/  CS2R R68, SRZ ;  /* 0x0000000000447805 */ /* 0x000fe2000001ff00 */
[----:B------:R-:W-:Y:S01]  /*33e0*/  LOP3.LUT R9, R248, 0x1f, RZ, 0xc0, !PT ;  /* 0x0000001ff8097812 */ /* 0x000fe200078ec0ff */
[----:B------:R-:W-:Y:S01]  /*33f0*/  CS2R R70, SRZ ;  /* 0x0000000000467805 */ /* 0x000fe2000001ff00 */
[----:B------:R-:W-:Y:S01]  /*3400*/  SGXT.U32 R7, R7, 0x1 ;  /* 0x000000010707781a */ /* 0x000fe20000000000 */
[----:B------:R-:W-:Y:S01]  /*3410*/  CS2R R72, SRZ ;  /* 0x0000000000487805 */ /* 0x000fe2000001ff00 */
[----:B------:R-:W-:Y:S01]  /*3420*/  LOP3.LUT R0, R13, 0x30, R10, 0x78, !PT ;  /* 0x000000300d007812 */ /* 0x000fe200078e780a */
[----:B------:R-:W-:Y:S01]  /*3430*/  IMAD R13, R9, c[0x0][0x1b4], RZ ;  /* 0x00006d00090d7a24 */ /* 0x000fe200078e02ff */
[----:B------:R-:W-:Y:S01]  /*3440*/  IADD3 R2, R2, R5, RZ ;  /* 0x0000000502027210 */ /* 0x000fe20007ffe0ff */
[----:B------:R-:W-:Y:S01]  /*3450*/  IMAD R5, R250, c[0x0][0x1b0], RZ ;  /* 0x00006c00fa057a24 */ /* 0x000fe200078e02ff */
[----:B------:R-:W-:Y:S01]  /*3460*/  SHF.L.U32 R3, R4, 0x1, RZ ;  /* 0x0000000104037819 */ /* 0x000fe200000006ff */
[----:B------:R-:W-:Y:S01]  /*3470*/  IMAD R9, R7, c[0x0][0x1a4], RZ ;  /* 0x0000690007097a24 */ /* 0x000fe200078e02ff */
[C---:B------:R-:W-:Y:S01]  /*3480*/  SHF.L.U32 R10, R8.reuse, 0x1, RZ ;  /* 0x00000001080a7819 */ /* 0x040fe200000006ff */
[----:B------:R-:W-:Y:S01]  /*3490*/  IMAD.HI R8, R8, 0x2, RZ ;  /* 0x0000000208087827 */ /* 0x000fe200078e02ff */
[----:B------:R-:W-:Y:S01]  /*34a0*/  MOV R24, c[0x0][0x1a4] ;  /* 0x0000690000187a02 */ /* 0x000fe20000000f00 */
[----:B------:R-:W-:Y:S01]  /*34b0*/  CS2R R74, SRZ ;  /* 0x00000000004a7805 */ /* 0x000fe2000001ff00 */
[----:B------:R-:W-:Y:S01]  /*34c0*/  SHF.L.U32 R7, R5, 0x1, RZ ;  /* 0x0000000105077819 */ /* 0x000fe200000006ff */
[----:B------:R-:W-:Y:S01]  /*34d0*/  CS2R R76, SRZ ;  /* 0x00000000004c7805 */ /* 0x000fe2000001ff00 */
[C---:B------:R-:W-:Y:S01]  /*34e0*/  SHF.L.U32 R12, R13.reuse, 0x1, RZ ;  /* 0x000000010d0c7819 */ /* 0x040fe200000006ff */
[----:B------:R-:W-:Y:S01]  /*34f0*/  IMAD.HI R13, R13, 0x2, RZ ;  /* 0x000000020d0d7827 */ /* 0x000fe200078e02ff */
[----:B------:R-:W-:Y:S01]  /*3500*/  SHF.L.U32 R11, R248, 0x8, RZ ;  /* 0x00000008f80b7819 */ /* 0x000fe200000006ff */
[----:B------:R-:W-:Y:S01]  /*3510*/  CS2R R78, SRZ ;  /* 0x00000000004e7805 */ /* 0x000fe2000001ff00 */
[----:B------:R-:W-:Y:S01]  /*3520*/  IADD3 R20, P0, P1, R10, c[0x0][0x168], R3 ;  /* 0x00005a000a147a10 */ /* 0x000fe2000791e003 */
[----:B------:R-:W-:Y:S01]  /*3530*/  CS2R R80, SRZ ;  /* 0x0000000000507805 */ /* 0x000fe2000001ff00 */
[----:B------:R-:W-:Y:S01]  /*3540*/  LEA R10, R24, R9, 0x1 ;  /* 0x00000009180a7211 */ /* 0x000fe200078e08ff */
[----:B------:R-:W-:Y:S01]  /*3550*/  CS2R R82, SRZ ;  /* 0x0000000000527805 */ /* 0x000fe2000001ff00 */
[----:B------:R-:W-:Y:S01]  /*3560*/  IADD3 R226, P2, P3, R12, c[0x0][0x170], R7 ;  /* 0x00005c000ce27a10 */ /* 0x000fe20007b5e007 */
[----:B------:R-:W-:Y:S01]  /*3570*/  IMAD.HI R7, R4, 0x2, RZ ;  /* 0x0000000204077827 */ /* 0x000fe200078e02ff */
[----:B------:R-:W-:Y:S01]  /*3580*/  SHF.R.U32.HI R12, RZ, 0x5, R248 ;  /* 0x00000005ff0c7819 */ /* 0x000fe200000116f8 */
[----:B------:R-:W-:Y:S01]  /*3590*/  CS2R R84, SRZ ;  /* 0x0000000000547805 */ /* 0x000fe2000001ff00 */
[----:B------:R-:W-:Y:S01]  /*35a0*/  LOP3.LUT R3, R11, 0x1000, RZ, 0xc0, !PT ;  /* 0x000010000b037812 */ /* 0x000fe200078ec0ff */
[----:B------:R-:W-:Y:S01]  /*35b0*/  CS2R R86, SRZ ;  /* 0x0000000000567805 */ /* 0x000fe2000001ff00 */
[----:B------:R-:W-:Y:S01]  /*35c0*/  LEA R11, R24, R10, 0x1 ;  /* 0x0000000a180b7211 */ /* 0x000fe200078e08ff */
[----:B------:R-:W-:Y:S01]  /*35d0*/  CS2R R88, SRZ ;  /* 0x0000000000587805 */ /* 0x000fe2000001ff00 */
[----:B------:R-:W-:Y:S01]  /*35e0*/  SGXT.U32 R4, R12, 0x3 ;  /* 0x000000030c04781a */ /* 0x000fe20000000000 */
[----:B------:R-:W-:Y:S01]  /*35f0*/  IMAD.HI R12, R5, 0x2, RZ ;  /* 0x00000002050c7827 */ /* 0x000fe200078e02ff */
[----:B------:R-:W-:Y:S01]  /*3600*/  IADD3.X R22, R8, c[0x0][0x16c], R7, P0, P1 ;  /* 0x00005b0008167a10 */ /* 0x000fe200007e2407 */
[----:B------:R-:W-:Y:S01]  /*3610*/  CS2R R90, SRZ ;  /* 0x00000000005a7805 */ /* 0x000fe2000001ff00 */
[----:B------:R-:W-:Y:S01]  /*3620*/  LEA R5, R24, R11, 0x1 ;  /* 0x0000000b18057211 */ /* 0x000fe200078e08ff */
[----:B------:R-:W-:Y:S01]  /*3630*/  CS2R R92, SRZ ;  /* 0x00000000005c7805 */ /* 0x000fe2000001ff00 */
[-C--:B------:R-:W-:Y:S01]  /*3640*/  LEA R16, P1, R10, R20.reuse, 0x1 ;  /* 0x000000140a107211 */ /* 0x080fe200078208ff */
[----:B------:R-:W-:Y:S01]  /*3650*/  CS2R R94, SRZ ;  /* 0x00000000005e7805 */ /* 0x000fe2000001ff00 */
[----:B------:R-:W-:Y:S01]  /*3660*/  LEA R26, P0, R9, R20, 0x1 ;  /* 0x00000014091a7211 */ /* 0x000fe200078008ff */
[----:B------:R-:W-:Y:S01]  /*3670*/  CS2R R100, SRZ ;  /* 0x0000000000647805 */ /* 0x000fe2000001ff00 */
[----:B------:R-:W-:Y:S01]  /*3680*/  IADD3 R3, R3, R14, RZ ;  /* 0x0000000e03037210 */ /* 0x000fe20007ffe0ff */
[----:B------:R-:W-:Y:S01]  /*3690*/  IMAD R14, R4, c[0x0][0x1b8], RZ ;  /* 0x00006e00040e7a24 */ /* 0x000fe200078e02ff */
[----:B------:R-:W-:Y:S01]  /*36a0*/  LEA R4, R24, R5, 0x1 ;  /* 0x0000000518047211 */ /* 0x000fe200078e08ff */
[----:B------:R-:W-:Y:S01]  /*36b0*/  CS2R R102, SRZ ;  /* 0x0000000000667805 */ /* 0x000fe2000001ff00 */
[-C--:B------:R-:W-:Y:S01]  /*36c0*/  LEA.HI.X.SX32 R17, R10, R22.reuse, 0x1, P1 ;  /* 0x000000160a117211 */ /* 0x080fe200008f0eff */
[----:B------:R-:W-:Y:S01]  /*36d0*/  CS2R R116, SRZ ;  /* 0x0000000000747805 */ /* 0x000fe2000001ff00 */
[----:B------:R-:W-:Y:S01]  /*36e0*/  LEA.HI.X.SX32 R27, R9, R22, 0x1, P0 ;  /* 0x00000016091b7211 */ /* 0x000fe200000f0eff */
[----:B------:R-:W-:Y:S01]  /*36f0*/  CS2R R118, SRZ ;  /* 0x0000000000767805 */ /* 0x000fe2000001ff00 */
[C---:B------:R-:W-:Y:S01]  /*3700*/  LEA R7, R24.reuse, R4, 0x1 ;  /* 0x0000000418077211 */ /* 0x040fe200078e08ff */
[----:B------:R0:W-:Y:S01]  /*3710*/  STL.64 [R1+0x88], R16 ;  /* 0x0000881001007387 */ /* 0x0001e20000100a00 */
[----:B------:R-:W-:Y:S01]  /*3720*/  IADD3.X R19, R13, c[0x0][0x174], R12, P2, P3 ;  /* 0x00005d000d137a10 */ /* 0x000fe200017e640c */
[----:B------:R-:W-:Y:S01]  /*3730*/  CS2R R52, SRZ ;  /* 0x0000000000347805 */ /* 0x000fe2000001ff00 */
[C---:B------:R-:W-:Y:S01]  /*3740*/  LEA R8, R24.reuse, R7, 0x1 ;  /* 0x0000000718087211 */ /* 0x040fe200078e08ff */
[----:B------:R1:W-:Y:S01]  /*3750*/  STL.64 [R1+0x90], R26 ;  /* 0x0000901a01007387 */ /* 0x0003e20000100a00 */
[----:B------:R-:W-:Y:S01]  /*3760*/  MOV R21, c[0x0][0x1b8] ;  /* 0x00006e0000157a02 */ /* 0x000fe20000000f00 */
[----:B------:R-:W-:Y:S01]  /*3770*/  CS2R R54, SRZ ;  /* 0x0000000000367805 */ /* 0x000fe2000001ff00 */
[C---:B------:R-:W-:Y:S01]  /*3780*/  LEA R9, R24.reuse, R8, 0x1 ;  /* 0x0000000818097211 */ /* 0x040fe200078e08ff */
[----:B------:R-:W-:Y:S01]  /*3790*/  CS2R R56, SRZ ;  /* 0x0000000000387805 */ /* 0x000fe2000001ff00 */
[----:B------:R-:W-:Y:S01]  /*37a0*/  LEA R12, R21, R14, 0x3 ;  /* 0x0000000e150c7211 */ /* 0x000fe200078e18ff */
[----:B------:R-:W-:Y:S01]  /*37b0*/  CS2R R58, SRZ ;  /* 0x00000000003a7805 */ /* 0x000fe2000001ff00 */
[----:B------:R-:W-:Y:S01]  /*37c0*/  LEA R10, R24, R9, 0x1 ;  /* 0x00000009180a7211 */ /* 0x000fe200078e08ff */
[----:B------:R-:W-:Y:S01]  /*37d0*/  CS2R R204, SRZ ;  /* 0x0000000000cc7805 */ /* 0x000fe2000001ff00 */
[----:B0-----:R-:W-:Y:S01]  /*37e0*/  LEA R16, P0, R11, R20, 0x1 ;  /* 0x000000140b107211 */ /* 0x001fe200078008ff */
[----:B------:R-:W-:Y:S01]  /*37f0*/  CS2R R206, SRZ ;  /* 0x0000000000ce7805 */ /* 0x000fe2000001ff00 */
[----:B------:R-:W-:Y:S01]  /*3800*/  LEA R13, R21, R12, 0x3 ;  /* 0x0000000c150d7211 */ /* 0x000fe200078e18ff */
[----:B------:R-:W-:Y:S01]  /*3810*/  CS2R R32, SRZ ;  /* 0x0000000000207805 */ /* 0x000fe2000001ff00 */
[----:B-1----:R-:W-:Y:S01]  /*3820*/  LEA R26, P1, R5, R20, 0x1 ;  /* 0x00000014051a7211 */ /* 0x002fe200078208ff */
[----:B------:R-:W-:Y:S01]  /*3830*/  CS2R R34, SRZ ;  /* 0x0000000000227805 */ /* 0x000fe2000001ff00 */
[-C--:B------:R-:W-:Y:S01]  /*3840*/  LEA.HI.X.SX32 R17, R11, R22.reuse, 0x1, P0 ;  /* 0x000000160b117211 */ /* 0x080fe200000f0eff */
[----:B------:R-:W-:Y:S01]  /*3850*/  CS2R R36, SRZ ;  /* 0x0000000000247805 */ /* 0x000fe2000001ff00 */
[----:B------:R-:W-:Y:S01]  /*3860*/  LEA.HI.X.SX32 R27, R5, R22, 0x1, P1 ;  /* 0x00000016051b7211 */ /* 0x000fe200008f0eff */
[----:B------:R-:W-:Y:S01]  /*3870*/  CS2R R38, SRZ ;  /* 0x0000000000267805 */ /* 0x000fe2000001ff00 */
[----:B------:R-:W-:Y:S01]  /*3880*/  LEA R28, P0, R4, R20, 0x1 ;  /* 0x00000014041c7211 */ /* 0x000fe200078008ff */
[----:B------:R-:W-:Y:S01]  /*3890*/  STL.64 [R1+0x80], R16 ;  /* 0x0000801001007387 */ /* 0x000fe20000100a00 */
[----:B------:R-:W-:Y:S01]  /*38a0*/  LEA R5, R24, R10, 0x1 ;  /* 0x0000000a18057211 */ /* 0x000fe200078e08ff */
[----:B------:R-:W-:Y:S01]  /*38b0*/  CS2R R40, SRZ ;  /* 0x0000000000287805 */ /* 0x000fe2000001ff00 */
[----:B------:R-:W-:Y:S01]  /*38c0*/  LEA.HI.X.SX32 R29, R4, R22, 0x1, P0 ;  /* 0x00000016041d7211 */ /* 0x000fe200000f0eff */
[----:B------:R0:W-:Y:S01]  /*38d0*/  STL.64 [R1+0x78], R26 ;  /* 0x0000781a01007387 */ /* 0x0001e20000100a00 */
[----:B------:R-:W-:Y:S01]  /*38e0*/  LEA R11, R24, R5, 0x1 ;  /* 0x00000005180b7211 */ /* 0x000fe200078e08ff */
[----:B------:R-:W-:Y:S01]  /*38f0*/  CS2R R42, SRZ ;  /* 0x00000000002a7805 */ /* 0x000fe2000001ff00 */
[----:B------:R-:W-:Y:S01]  /*3900*/  LEA R30, P0, R8, R20, 0x1 ;  /* 0x00000014081e7211 */ /* 0x000fe200078008ff */
[----:B------:R1:W-:Y:S01]  /*3910*/  STL.64 [R1+0x70], R28 ;  /* 0x0000701c01007387 */ /* 0x0003e20000100a00 */
[----:B------:R-:W-:Y:S01]  /*3920*/  LEA R4, R24, R11, 0x1 ;  /* 0x0000000b18047211 */ /* 0x000fe200078e08ff */
[----:B------:R-:W-:Y:S01]  /*3930*/  CS2R R44, SRZ ;  /* 0x00000000002c7805 */ /* 0x000fe2000001ff00 */
[----:B------:R-:W-:Y:S01]  /*3940*/  LEA.HI.X.SX32 R31, R8, R22, 0x1, P0 ;  /* 0x00000016081f7211 */ /* 0x000fe200000f0eff */
[----:B------:R-:W-:Y:S01]  /*3950*/  CS2R R46, SRZ ;  /* 0x00000000002e7805 */ /* 0x000fe2000001ff00 */
[----:B------:R-:W-:Y:S01]  /*3960*/  LEA R15, R21, R13, 0x3 ;  /* 0x0000000d150f7211 */ /* 0x000fe200078e18ff */
[----:B------:R-:W-:Y:S01]  /*3970*/  CS2R R180, SRZ ;  /* 0x0000000000b47805 */ /* 0x000fe2000001ff00 */
[----:B------:R-:W-:Y:S01]  /*3980*/  LOP3.LUT R211, R211, 0x30, R105, 0x78, !PT ;  /* 0x00000030d3d37812 */ /* 0x000fe200078e7869 */
[----:B------:R-:W-:Y:S01]  /*3990*/  CS2R R182, SRZ ;  /* 0x0000000000b67805 */ /* 0x000fe2000001ff00 */
[----:B0-----:R-:W-:Y:S01]  /*39a0*/  LEA R26, P1, R7, R20, 0x1 ;  /* 0x00000014071a7211 */ /* 0x001fe200078208ff */
[----:B------:R-:W-:Y:S01]  /*39b0*/  CS2R R184, SRZ ;  /* 0x0000000000b87805 */ /* 0x000fe2000001ff00 */
[----:B------:R-:W-:Y:S01]  /*39c0*/  LEA R16, R21, R15, 0x3 ;  /* 0x0000000f15107211 */ /* 0x000fe200078e18ff */
[----:B------:R-:W-:Y:S01]  /*39d0*/  CS2R R186, SRZ ;  /* 0x0000000000ba7805 */ /* 0x000fe2000001ff00 */
[----:B------:R-:W-:Y:S01]  /*39e0*/  LEA.HI.X.SX32 R27, R7, R22, 0x1, P1 ;  /* 0x00000016071b7211 */ /* 0x000fe200008f0eff */
[----:B------:R-:W-:Y:S01]  /*39f0*/  CS2R R188, SRZ ;  /* 0x0000000000bc7805 */ /* 0x000fe2000001ff00 */
[C---:B-1----:R-:W-:Y:S01]  /*3a00*/  LEA R28, P1, R9.reuse, R20, 0x1 ;  /* 0x00000014091c7211 */ /* 0x042fe200078208ff */
[----:B------:R-:W-:Y:S01]  /*3a10*/  CS2R R190, SRZ ;  /* 0x0000000000be7805 */ /* 0x000fe2000001ff00 */
[C---:B------:R-:W-:Y:S01]  /*3a20*/  LEA R7, R24.reuse, R4, 0x1 ;  /* 0x0000000418077211 */ /* 0x040fe200078e08ff */
[----:B------:R0:W-:Y:S01]  /*3a30*/  STL.64 [R1+0x68], R26 ;  /* 0x0000681a01007387 */ /* 0x0001e20000100a00 */
[----:B------:R-:W-:Y:S01]  /*3a40*/  LEA.HI.X.SX32 R29, R9, R22, 0x1, P1 ;  /* 0x00000016091d7211 */ /* 0x000fe200008f0eff */
[----:B------:R-:W-:Y:S01]  /*3a50*/  CS2R R192, SRZ ;  /* 0x0000000000c07805 */ /* 0x000fe2000001ff00 */
[C---:B------:R-:W-:Y:S01]  /*3a60*/  LEA R8, R24.reuse, R7, 0x1 ;  /* 0x0000000718087211 */ /* 0x040fe200078e08ff */
[----:B------:R1:W-:Y:S01]  /*3a70*/  STL.64 [R1+0x60], R30 ;  /* 0x0000601e01007387 */ /* 0x0003e20000100a00 */
[C---:B------:R-:W-:Y:S01]  /*3a80*/  LEA R17, R21.reuse, R16, 0x3 ;  /* 0x0000001015117211 */ /* 0x040fe200078e18ff */
[----:B------:R-:W-:Y:S01]  /*3a90*/  CS2R R194, SRZ ;  /* 0x0000000000c27805 */ /* 0x000fe2000001ff00 */
[----:B------:R-:W-:Y:S01]  /*3aa0*/  LEA R9, R24, R8, 0x1 ;  /* 0x0000000818097211 */ /* 0x000fe200078e08ff */
[----:B------:R2:W-:Y:S01]  /*3ab0*/  STL.64 [R1+0x58], R28 ;  /* 0x0000581c01007387 */ /* 0x0005e20000100a00 */
[----:B------:R-:W-:Y:S01]  /*3ac0*/  LEA R18, R21, R17, 0x3 ;  /* 0x0000001115127211 */ /* 0x000fe200078e18ff */
[----:B------:R-:W-:Y:S01]  /*3ad0*/  CS2R R196, SRZ ;  /* 0x0000000000c47805 */ /* 0x000fe2000001ff00 */
[----:B------:R-:W-:Y:S01]  /*3ae0*/  MOV R225, 0x3f800000 ;  /* 0x3f80000000e17802 */ /* 0x000fe20000000f00 */
[----:B------:R-:W-:Y:S01]  /*3af0*/  CS2R R198, SRZ ;  /* 0x0000000000c67805 */ /* 0x000fe2000001ff00 */
[C---:B0-----:R-:W-:Y:S01]  /*3b00*/  LEA R26, P2, R10.reuse, R20, 0x1 ;  /* 0x000000140a1a7211 */ /* 0x041fe200078408ff */
[----:B------:R-:W-:Y:S01]  /*3b10*/  CS2R R200, SRZ ;  /* 0x0000000000c87805 */ /* 0x000fe2000001ff00 */
[----:B------:R-:W-:Y:S01]  /*3b20*/  MOV R224, 0x3f800000 ;  /* 0x3f80000000e07802 */ /* 0x000fe20000000f00 */
[----:B------:R-:W-:Y:S01]  /*3b30*/  CS2R R202, SRZ ;  /* 0x0000000000ca7805 */ /* 0x000fe2000001ff00 */
[----:B------:R-:W-:Y:S01]  /*3b40*/  LEA.HI.X.SX32 R27, R10, R22, 0x1, P2 ;  /* 0x000000160a1b7211 */ /* 0x000fe200010f0eff */
[----:B------:R-:W-:Y:S01]  /*3b50*/  CS2R R48, SRZ ;  /* 0x0000000000307805 */ /* 0x000fe2000001ff00 */
[-C--:B-1----:R-:W-:Y:S01]  /*3b60*/  LEA R30, P0, R5, R20.reuse, 0x1 ;  /* 0x00000014051e7211 */ /* 0x082fe200078008ff */
[----:B------:R-:W-:Y:S01]  /*3b70*/  CS2R R50, SRZ ;  /* 0x0000000000327805 */ /* 0x000fe2000001ff00 */
[----:B--2---:R-:W-:Y:S01]  /*3b80*/  LEA R28, P1, R11, R20, 0x1 ;  /* 0x000000140b1c7211 */ /* 0x004fe200078208ff */
[----:B------:R0:W-:Y:S01]  /*3b90*/  STL.64 [R1+0x50], R26 ;  /* 0x0000501a01007387 */ /* 0x0001e20000100a00 */
[-C--:B------:R-:W-:Y:S01]  /*3ba0*/  LEA.HI.X.SX32 R31, R5, R22.reuse, 0x1, P0 ;  /* 0x00000016051f7211 */ /* 0x080fe200000f0eff */
[----:B------:R-:W-:Y:S01]  /*3bb0*/  UMOV UR4, URZ ;  /* 0x0000003f00047c82 */ /* 0x000fe20008000000 */
[----:B------:R-:W-:Y:S01]  /*3bc0*/  LEA.HI.X.SX32 R29, R11, R22, 0x1, P1 ;  /* 0x000000160b1d7211 */ /* 0x000fe200008f0eff */
[----:B------:R-:W-:Y:S01]  /*3bd0*/  UMOV UR5, URZ ;  /* 0x0000003f00057c82 */ /* 0x000fe20008000000 */
[----:B------:R-:W-:Y:S01]  /*3be0*/  MOV R223, 0x3f800000 ;  /* 0x3f80000000df7802 */ /* 0x000fe20000000f00 */
[----:B------:R1:W-:Y:S01]  /*3bf0*/  STL.64 [R1+0x48], R30 ;  /* 0x0000481e01007387 */ /* 0x0003e20000100a00 */
[----:B------:R-:W-:-:S02]  /*3c00*/  MOV R222, 0x3f800000 ;  /* 0x3f80000000de7802 */ /* 0x000fc40000000f00 */
[----:B------:R-:W-:Y:S01]  /*3c10*/  LOP3.LUT R252, R211, 0x40, RZ, 0x3c, !PT ;  /* 0x00000040d3fc7812 */ /* 0x000fe200078e3cff */
[----:B------:R2:W-:Y:S01]  /*3c20*/  STL.64 [R1+0x40], R28 ;  /* 0x0000401c01007387 */ /* 0x0005e20000100a00 */
[----:B0-----:R-:W-:-:S04]  /*3c30*/  LEA R26, P2, R4, R20, 0x1 ;  /* 0x00000014041a7211 */ /* 0x001fc800078408ff */
[----:B------:R-:W-:Y:S02]  /*3c40*/  LEA.HI.X.SX32 R27, R4, R22, 0x1, P2 ;  /* 0x00000016041b7211 */ /* 0x000fe400010f0eff */
[----:B------:R-:W-:Y:S02]  /*3c50*/  LEA R4, R24, R9, 0x1 ;  /* 0x0000000918047211 */ /* 0x000fe400078e08ff */
[CC--:B-1----:R-:W-:Y:S01]  /*3c60*/  LEA R30, P0, R7.reuse, R20.reuse, 0x1 ;  /* 0x00000014071e7211 */ /* 0x0c2fe200078008ff */
[----:B------:R0:W-:Y:S01]  /*3c70*/  STL.64 [R1+0x38], R26 ;  /* 0x0000381a01007387 */ /* 0x0001e20000100a00 */
[-C--:B--2---:R-:W-:Y:S02]  /*3c80*/  LEA R28, P1, R8, R20.reuse, 0x1 ;  /* 0x00000014081c7211 */ /* 0x084fe400078208ff */
[----:B------:R-:W-:Y:S02]  /*3c90*/  LEA R10, P3, R4, R20, 0x1 ;  /* 0x00000014040a7211 */ /* 0x000fe400078608ff */
[----:B------:R-:W-:-:S02]  /*3ca0*/  LEA.HI.X.SX32 R31, R7, R22, 0x1, P0 ;  /* 0x00000016071f7211 */ /* 0x000fc400000f0eff */
[-C--:B------:R-:W-:Y:S02]  /*3cb0*/  LEA.HI.X.SX32 R29, R8, R22.reuse, 0x1, P1 ;  /* 0x00000016081d7211 */ /* 0x080fe400008f0eff */
[----:B------:R-:W-:Y:S01]  /*3cc0*/  LEA.HI.X.SX32 R11, R4, R22, 0x1, P3 ;  /* 0x00000016040b7211 */ /* 0x000fe200018f0eff */
[----:B------:R1:W-:Y:S01]  /*3cd0*/  STL.64 [R1+0x30], R30 ;  /* 0x0000301e01007387 */ /* 0x0003e20000100a00 */
[----:B------:R-:W-:Y:S02]  /*3ce0*/  LEA R4, R21, R18, 0x3 ;  /* 0x0000001215047211 */ /* 0x000fe400078e18ff */
[C---:B0-----:R-:W-:Y:S01]  /*3cf0*/  LEA R26, P2, R9.reuse, R20, 0x1 ;  /* 0x00000014091a7211 */ /* 0x041fe200078408ff */
[----:B------:R0:W-:Y:S01]  /*3d00*/  STL.64 [R1+0x28], R28 ;  /* 0x0000281c01007387 */ /* 0x0001e20000100a00 */
[----:B------:R-:W-:Y:S02]  /*3d10*/  LEA R24, P0, R14, R226, 0x1 ;  /* 0x000000e20e187211 */ /* 0x000fe400078008ff */
[----:B------:R-:W-:-:S02]  /*3d20*/  LEA.HI.X.SX32 R27, R9, R22, 0x1, P2 ;  /* 0x00000016091b7211 */ /* 0x000fc400010f0eff */
[----:B------:R-:W-:Y:S01]  /*3d30*/  LEA R8, P2, R13, R226, 0x1 ;  /* 0x000000e20d087211 */ /* 0x000fe200078408ff */
[----:B------:R-:W-:Y:S01]  /*3d40*/  CS2R R22, SRZ ;  /* 0x0000000000167805 */ /* 0x000fe2000001ff00 */
[----:B------:R-:W-:Y:S01]  /*3d50*/  LEA R5, R21, R4, 0x3 ;  /* 0x0000000415057211 */ /* 0x000fe200078e18ff */
[----:B------:R2:W-:Y:S01]  /*3d60*/  STL.64 [R1+0x20], R26 ;  /* 0x0000201a01007387 */ /* 0x0005e20000100a00 */
[-C--:B------:R-:W-:Y:S01]  /*3d70*/  LEA.HI.X.SX32 R25, R14, R19.reuse, 0x1, P0 ;  /* 0x000000130e197211 */ /* 0x080fe200000f0eff */
[----:B-1----:R-:W-:Y:S01]  /*3d80*/  CS2R R30, SRZ ;  /* 0x00000000001e7805 */ /* 0x002fe2000001ff00 */
[----:B------:R-:W-:Y:S01]  /*3d90*/  LEA.HI.X.SX32 R9, R13, R19, 0x1, P2 ;  /* 0x000000130d097211 */ /* 0x000fe200010f0eff */
[----:B------:R1:W-:Y:S01]  /*3da0*/  STL.64 [R1+0x18], R10 ;  /* 0x0000180a01007387 */ /* 0x0003e20000100a00 */
[----:B------:R-:W-:Y:S01]  /*3db0*/  LEA R7, R21, R5, 0x3 ;  /* 0x0000000515077211 */ /* 0x000fe200078e18ff */
[----:B0-----:R-:W-:Y:S01]  /*3dc0*/  CS2R R28, SRZ ;  /* 0x00000000001c7805 */ /* 0x001fe2000001ff00 */
[-C--:B------:R-:W-:Y:S01]  /*3dd0*/  LEA R250, P0, R15, R226.reuse, 0x1 ;  /* 0x000000e20ffa7211 */ /* 0x080fe200078008ff */
[----:B------:R0:W-:Y:S01]  /*3de0*/  STL.64 [R1+0x10], R24 ;  /* 0x0000101801007387 */ /* 0x0001e20000100a00 */
[----:B------:R-:W-:-:S02]  /*3df0*/  LEA R246, P2, R17, R226, 0x1 ;  /* 0x000000e211f67211 */ /* 0x000fc400078408ff */
[-C--:B------:R-:W-:Y:S01]  /*3e00*/  LEA.HI.X.SX32 R251, R15, R19.reuse, 0x1, P0 ;  /* 0x000000130ffb7211 */ /* 0x080fe200000f0eff */
[----:B--2---:R-:W-:Y:S01]  /*3e10*/  CS2R R26, SRZ ;  /* 0x00000000001a7805 */ /* 0x004fe2000001ff00 */
[-C--:B------:R-:W-:Y:S02]  /*3e20*/  LEA.HI.X.SX32 R247, R17, R19.reuse, 0x1, P2 ;  /* 0x0000001311f77211 */ /* 0x080fe400010f0eff */
[-C--:B------:R-:W-:Y:S02]  /*3e30*/  LEA R244, P0, R18, R226.reuse, 0x1 ;  /* 0x000000e212f47211 */ /* 0x080fe400078008ff */
[CC--:B-1----:R-:W-:Y:S02]  /*3e40*/  LEA R10, P1, R12.reuse, R226.reuse, 0x1 ;  /* 0x000000e20c0a7211 */ /* 0x0c2fe400078208ff */
[----:B------:R-:W-:Y:S01]  /*3e50*/  LEA R240, P2, R5, R226, 0x1 ;  /* 0x000000e205f07211 */ /* 0x000fe200078408ff */
[----:B0-----:R-:W-:Y:S01]  /*3e60*/  CS2R R24, SRZ ;  /* 0x0000000000187805 */ /* 0x001fe2000001ff00 */
[----:B------:R-:W-:-:S02]  /*3e70*/  LEA.HI.X.SX32 R11, R12, R19, 0x1, P1 ;  /* 0x000000130c0b7211 */ /* 0x000fc400008f0eff */
[-C--:B------:R-:W-:Y:S02]  /*3e80*/  LEA R248, P1, R16, R226.reuse, 0x1 ;  /* 0x000000e210f87211 */ /* 0x080fe400078208ff */
[-C--:B------:R-:W-:Y:S01]  /*3e90*/  LEA.HI.X.SX32 R245, R18, R19.reuse, 0x1, P0 ;  /* 0x0000001312f57211 */ /* 0x080fe200000f0eff */
[----:B------:R-:W-:Y:S01]  /*3ea0*/  STL.64 [R1+0x8], R10 ;  /* 0x0000080a01007387 */ /* 0x000fe20000100a00 */
[-C--:B------:R-:W-:Y:S02]  /*3eb0*/  LEA.HI.X.SX32 R249, R16, R19.reuse, 0x1, P1 ;  /* 0x0000001310f97211 */ /* 0x080fe400008f0eff */
[C---:B------:R-:W-:Y:S01]  /*3ec0*/  LEA R242, P1, R4.reuse, R226, 0x1 ;  /* 0x000000e204f27211 */ /* 0x040fe200078208ff */
[----:B------:R0:W-:Y:S01]  /*3ed0*/  STL.64 [R1], R8 ;  /* 0x0000000801007387 */ /* 0x0001e20000100a00 */
[-C--:B------:R-:W-:Y:S01]  /*3ee0*/  LEA.HI.X.SX32 R241, R5, R19.reuse, 0x1, P2 ;  /* 0x0000001305f17211 */ /* 0x080fe200010f0eff */
[----:B------:R-:W-:Y:S01]  /*3ef0*/  CS2R R16, SRZ ;  /* 0x0000000000107805 */ /* 0x000fe2000001ff00 */
[----:B------:R-:W-:-:S02]  /*3f00*/  LEA.HI.X.SX32 R243, R4, R19, 0x1, P1 ;  /* 0x0000001304f37211 */ /* 0x000fc400008f0eff */
[C---:B------:R-:W-:Y:S02]  /*3f10*/  LEA R238, P0, R7.reuse, R226, 0x1 ;  /* 0x000000e207ee7211 */ /* 0x040fe400078008ff */
[----:B------:R-:W-:Y:S02]  /*3f20*/  IADD3 R15, R2, 0x80, RZ ;  /* 0x00000080020f7810 */ /* 0x000fe40007ffe0ff */
[----:B------:R-:W-:Y:S02]  /*3f30*/  LEA.HI.X.SX32 R239, R7, R19, 0x1, P0 ;  /* 0x0000001307ef7211 */ /* 0x000fe400000f0eff */
[----:B------:R-:W-:Y:S02]  /*3f40*/  MOV R14, 0xff800000 ;  /* 0xff800000000e7802 */ /* 0x000fe40000000f00 */
[----:B0-----:R-:W-:Y:S02]  /*3f50*/  LEA R8, R21, R7, 0x3 ;  /* 0x0000000715087211 */ /* 0x001fe400078e18ff */
[----:B------:R-:W-:-:S02]  /*3f60*/  MOV R13, 0xff800000 ;  /* 0xff800000000d7802 */ /* 0x000fc40000000f00 */
[C---:B------:R-:W-:Y:S02]  /*3f70*/  LEA R9, R21.reuse, R8, 0x3 ;  /* 0x0000000815097211 */ /* 0x040fe400078e18ff */
[CC--:B------:R-:W-:Y:S02]  /*3f80*/  LEA R236, P1, R8.reuse, R226.reuse, 0x1 ;  /* 0x000000e208ec7211 */ /* 0x0c0fe400078208ff */
[----:B------:R-:W-:Y:S02]  /*3f90*/  LEA R10, R21, R9, 0x3 ;  /* 0x00000009150a7211 */ /* 0x000fe400078e18ff */
[----:B------:R-:W-:Y:S02]  /*3fa0*/  LEA R234, P2, R9, R226, 0x1 ;  /* 0x000000e209ea7211 */ /* 0x000fe400078408ff */
[----:B------:R-:W-:Y:S02]  /*3fb0*/  LEA R4, R21, R10, 0x3 ;  /* 0x0000000a15047211 */ /* 0x000fe400078e18ff */
[----:B------:R-:W-:-:S02]  /*3fc0*/  LEA.HI.X.SX32 R237, R8, R19, 0x1, P1 ;  /* 0x0000001308ed7211 */ /* 0x000fc400008f0eff */
[----:B------:R-:W-:Y:S02]  /*3fd0*/  LEA R5, R21, R4, 0x3 ;  /* 0x0000000415057211 */ /* 0x000fe400078e18ff */
[----:B------:R-:W-:Y:S02]  /*3fe0*/  LEA.HI.X.SX32 R235, R9, R19, 0x1, P2 ;  /* 0x0000001309eb7211 */ /* 0x000fe400010f0eff */
[----:B------:R-:W-:Y:S01]  /*3ff0*/  LEA R7, R21, R5, 0x3 ;  /* 0x0000000515077211 */ /* 0x000fe200078e18ff */
[----:B------:R-:W-:Y:S01]  /*4000*/  CS2R R8, SRZ ;  /* 0x0000000000087805 */ /* 0x000fe2000001ff00 */
[-C--:B------:R-:W-:Y:S01]  /*4010*/  LEA R232, P0, R10, R226.reuse, 0x1 ;  /* 0x000000e20ae87211 */ /* 0x080fe200078008ff */
[----:B------:R-:W-:Y:S01]  /*4020*/  CS2R R20, SRZ ;  /* 0x0000000000147805 */ /* 0x000fe2000001ff00 */
[-C--:B------:R-:W-:Y:S02]  /*4030*/  LEA R230, P1, R4, R226.reuse, 0x1 ;  /* 0x000000e204e67211 */ /* 0x080fe400078208ff */
[----:B------:R-:W-:-:S02]  /*4040*/  LEA R228, P2, R5, R226, 0x1 ;  /* 0x000000e205e47211 */ /* 0x000fc400078408ff */
[C---:B------:R-:W-:Y:S02]  /*4050*/  LEA R226, P3, R7.reuse, R226, 0x1 ;  /* 0x000000e207e27211 */ /* 0x040fe400078608ff */
[-C--:B------:R-:W-:Y:S02]  /*4060*/  LEA.HI.X.SX32 R233, R10, R19.reuse, 0x1, P0 ;  /* 0x000000130ae97211 */ /* 0x080fe400000f0eff */
[-C--:B------:R-:W-:Y:S01]  /*4070*/  LEA.HI.X.SX32 R227, R7, R19.reuse, 0x1, P3 ;  /* 0x0000001307e37211 */ /* 0x080fe200018f0eff */
[----:B------:R-:W-:Y:S01]  /*4080*/  CS2R R10, SRZ ;  /* 0x00000000000a7805 */ /* 0x000fe2000001ff00 */
[----:B------:R-:W-:Y:S02]  /*4090*/  LOP3.LUT R7, R104, 0x30, RZ, 0xc0, !PT ;  /* 0x0000003068077812 */ /* 0x000fe400078ec0ff */
[----:B------:R-:W-:Y:S02]  /*40a0*/  LEA.HI.X.SX32 R231, R4, R19, 0x1, P1 ;  /* 0x0000001304e77211 */ /* 0x000fe400008f0eff */
[----:B------:R-:W-:-:S02]  /*40b0*/  LEA R7, R6, R7, 0x6 ;  /* 0x0000000706077211 */ /* 0x000fc400078e30ff */
[----:B------:R-:W-:Y:S02]  /*40c0*/  LEA.HI.X.SX32 R229, R5, R19, 0x1, P2 ;  /* 0x0000001305e57211 */ /* 0x000fe400010f0eff */
[----:B------:R-:W-:Y:S01]  /*40d0*/  LOP3.LUT R6, R7, 0x30, R105, 0x78, !PT ;  /* 0x0000003007067812 */ /* 0x000fe200078e7869 */
[----:B------:R-:W-:Y:S01]  /*40e0*/  CS2R R4, SRZ ;  /* 0x0000000000047805 */ /* 0x000fe2000001ff00 */
[C---:B------:R-:W-:Y:S01]  /*40f0*/  IADD3 R105, R2.reuse, 0x88, RZ ;  /* 0x0000008802697810 */ /* 0x040fe20007ffe0ff */
[----:B------:R-:W-:Y:S01]  /*4100*/  CS2R R18, SRZ ;  /* 0x0000000000127805 */ /* 0x000fe2000001ff00 */
[----:B------:R-:W-:Y:S02]  /*4110*/  IADD3 R7, R2, 0x8, RZ ;  /* 0x0000000802077810 */ /* 0x000fe40007ffe0ff */
[----:B------:R-:W-:Y:S02]  /*4120*/  MOV R12, 0xff800000 ;  /* 0xff800000000c7802 */ /* 0x000fe40000000f00 */
[----:B------:R-:W-:-:S02]  /*4130*/  MOV R104, 0xff800000 ;  /* 0xff80000000687802 */ /* 0x000fc40000000f00 */
[C---:B------:R-:W-:Y:S02]  /*4140*/  LOP3.LUT R105, R216.reuse, 0x20, RZ, 0x3c, !PT ;  /* 0x00000020d8697812 */ /* 0x040fe400078e3cff */
[C---:B------:R-:W-:Y:S02]  /*4150*/  LOP3.LUT R15, R216.reuse, 0x40, RZ, 0x3c, !PT ;  /* 0x00000040d80f7812 */ /* 0x040fe400078e3cff */
[----:B------:R-:W-:Y:S02]  /*4160*/  LOP3.LUT R7, R216, 0x60, RZ, 0x3c, !PT ;  /* 0x00000060d8077812 */ /* 0x000fe400078e3cff */
.L_x_1:
[----:B------:R-:W2:Y:S04]  /*4170*/  LDL.64 R106, [R1+0x90] ;  /* 0x00009000016a7983 */ /* 0x000ea80000100a00 */
[----:B------:R-:W3:Y:S04]  /*4180*/  LDL.64 R120, [R1+0x88] ;  /* 0x0000880001787983 */ /* 0x000ee80000100a00 */
[----:B------:R-:W4:Y:S04]  /*4190*/  LDL.64 R112, [R1+0x68] ;  /* 0x0000680001707983 */ /* 0x000f280000100a00 */
[----:B------:R-:W5:Y:S04]  /*41a0*/  LDL.64 R108, [R1+0x80] ;  /* 0x00008000016c7983 */ /* 0x000f680000100a00 */
[----:B------:R-:W3:Y:S04]  /*41b0*/  LDL.64 R114, [R1+0x60] ;  /* 0x0000600001727983 */ /* 0x000ee80000100a00 */
        /* <DEDUP_REMOVED lines=12> */
[----:B------:R-:W3:Y:S01]  /*4280*/  LDL.64 R168, [R1] ;  /* 0x0000000001a87983 */ /* 0x000ee20000100a00 */
[----:B--2---:R-:W-:-:S05]  /*4290*/  IMAD.WIDE R106, R5, 0x2, R106 ;  /* 0x00000002056a7825 */ /* 0x004fca00078e026a */
[----:B------:R3:W2:Y:S01]  /*42a0*/  LDG.E.U16 R7, [R106.64] ;  /* 0x000000066a077981 */ /* 0x0006a2000c1e1500 */
[----:B----4-:R-:W-:-:S04]  /*42b0*/  IMAD.WIDE R112, R5, 0x2, R112 ;  /* 0x0000000205707825 */ /* 0x010fc800078e0270 */
[----:B-----5:R-:W-:-:S04]  /*42c0*/  IMAD.WIDE R108, R5, 0x2, R108 ;  /* 0x00000002056c7825 */ /* 0x020fc800078e026c */
[C---:B---3--:R-:W-:Y:S01]  /*42d0*/  IMAD.WIDE R106, R5.reuse, 0x2, R120 ;  /* 0x00000002056a7825 */ /* 0x048fe200078e0278 */
[----:B------:R0:W3:Y:S03]  /*42e0*/  LDG.E.U16 R105, [R108.64] ;  /* 0x000000066c697981 */ /* 0x0000e6000c1e1500 */
[C---:B------:R-:W-:Y:S01]  /*42f0*/  IMAD.WIDE R114, R5.reuse, 0x2, R114 ;  /* 0x0000000205727825 */ /* 0x040fe200078e0272 */
[----:B------:R1:W4:Y:S03]  /*4300*/  LDG.E.U16 R15, [R106.64] ;  /* 0x000000066a0f7981 */ /* 0x000326000c1e1500 */
[C---:B------:R-:W-:Y:S01]  /*4310*/  IMAD.WIDE R110, R5.reuse, 0x2, R110 ;  /* 0x00000002056e7825 */ /* 0x040fe200078e026e */
[----:B------:R5:W3:Y:S04]  /*4320*/  LDG.E.U16 R121, [R112.64] ;  /* 0x0000000670797981 */ /* 0x000ae8000c1e1500 */
[----:B------:R0:W3:Y:S01]  /*4330*/  LDG.E.U16 R122, [R114.64] ;  /* 0x00000006727a7981 */ /* 0x0000e2000c1e1500 */
[----:B-1----:R-:W-:-:S03]  /*4340*/  IMAD.WIDE R106, R5, 0x2, R142 ;  /* 0x00000002056a7825 */ /* 0x002fc600078e028e */
[----:B------:R1:W3:Y:S01]  /*4350*/  LDG.E.U16 R120, [R110.64] ;  /* 0x000000066e787981 */ /* 0x0002e2000c1e1500 */
[----:B-----5:R-:W-:-:S03]  /*4360*/  IMAD.WIDE R112, R5, 0x2, R126 ;  /* 0x0000000205707825 */ /* 0x020fc600078e027e */
[----:B------:R5:W4:Y:S01]  /*4370*/  LDG.E.U16 R123, [R106.64] ;  /* 0x000000066a7b7981 */ /* 0x000b22000c1e1500 */
[----:B0-----:R-:W-:-:S03]  /*4380*/  IMAD.WIDE R108, R5, 0x2, R140 ;  /* 0x00000002056c7825 */ /* 0x001fc600078e028c */
[----:B------:R0:W4:Y:S01]  /*4390*/  LDG.E.U16 R127, [R112.64] ;  /* 0x00000006707f7981 */ /* 0x000122000c1e1500 */
[----:B------:R-:W-:-:S03]  /*43a0*/  IMAD.WIDE R114, R5, 0x2, R124 ;  /* 0x0000000205727825 */ /* 0x000fc600078e027c */
[----:B------:R0:W4:Y:S01]  /*43b0*/  LDG.E.U16 R124, [R108.64] ;  /* 0x000000066c7c7981 */ /* 0x000122000c1e1500 */
[----:B-1----:R-:W-:-:S03]  /*43c0*/  IMAD.WIDE R110, R5, 0x2, R138 ;  /* 0x00000002056e7825 */ /* 0x002fc600078e028a */
[----:B------:R1:W4:Y:S01]  /*43d0*/  LDG.E.U16 R126, [R114.64] ;  /* 0x00000006727e7981 */ /* 0x000322000c1e1500 */
[----:B-----5:R-:W-:-:S03]  /*43e0*/  IMAD.WIDE R106, R5, 0x2, R136 ;  /* 0x00000002056a7825 */ /* 0x020fc600078e0288 */
[----:B------:R5:W4:Y:S01]  /*43f0*/  LDG.E.U16 R125, [R110.64] ;  /* 0x000000066e7d7981 */ /* 0x000b22000c1e1500 */
[----:B0-----:R-:W-:-:S04]  /*4400*/  IMAD.WIDE R108, R5, 0x2, R134 ;  /* 0x00000002056c7825 */ /* 0x001fc800078e0286 */
[C---:B------:R-:W-:Y:S02]  /*4410*/  IMAD.WIDE R112, R5.reuse, 0x2, R130 ;  /* 0x0000000205707825 */ /* 0x040fe400078e0282 */
[----:B------:R0:W4:Y:S02]  /*4420*/  LDG.E.U16 R130, [R106.64] ;  /* 0x000000066a827981 */ /* 0x000124000c1e1500 */
[C---:B-----5:R-:W-:Y:S02]  /*4430*/  IMAD.WIDE R110, R5.reuse, 0x2, R132 ;  /* 0x00000002056e7825 */ /* 0x060fe400078e0284 */
[----:B------:R-:W5:Y:S02]  /*4440*/  LDG.E.U16 R132, [R112.64] ;  /* 0x0000000670847981 */ /* 0x000f64000c1e1500 */
[----:B-1----:R-:W-:Y:S02]  /*4450*/  IMAD.WIDE R114, R5, 0x2, R128 ;  /* 0x0000000205727825 */ /* 0x002fe400078e0280 */
[----:B------:R-:W5:Y:S04]  /*4460*/  LDG.E.U16 R128, [R108.64] ;  /* 0x000000066c807981 */ /* 0x000f68000c1e1500 */
[----:B------:R-:W5:Y:S04]  /*4470*/  LDG.E.U16 R129, [R110.64] ;  /* 0x000000066e817981 */ /* 0x000f68000c1e1500 */
[----:B------:R-:W5:Y:S04]  /*4480*/  LDG.E.U16 R133, [R114.64] ;  /* 0x0000000672857981 */ /* 0x000f68000c1e1500 */
[----:B------:R-:W-:Y:S01]  /*4490*/  BAR.SYNC.DEFER_BLOCKING 0x0 ;  /* 0x0000000000007b1d */ /* 0x000fe20000010000 */
[----:B------:R-:W-:-:S02]  /*44a0*/  LOP3.LUT R131, R216, 0x20, RZ, 0x3c, !PT ;  /* 0x00000020d8837812 */ /* 0x000fc400078e3cff */
[----:B------:R-:W-:-:S03]  /*44b0*/  LOP3.LUT R134, R216, 0x40, RZ, 0x3c, !PT ;  /* 0x00000040d8867812 */ /* 0x000fc600078e3cff */
[----:B0-----:R-:W5:Y:S04]  /*44c0*/  LDL.64 R106, [R1+0x10] ;  /* 0x00001000016a7983 */ /* 0x001f680000100a00 */
[----:B--2---:R-:W-:Y:S04]  /*44d0*/  STS.U16 [R216+0x10000], R7 ;  /* 0x01000007d8007388 */ /* 0x004fe80000000400 */
[----:B---3--:R-:W-:Y:S04]  /*44e0*/  STS.U16 [R216+0x10800], R120 ;  /* 0x01080078d8007388 */ /* 0x008fe80000000400 */
[----:B----4-:R-:W-:Y:S04]  /*44f0*/  STS.U16 [R216+0x11000], R123 ;  /* 0x0110007bd8007388 */ /* 0x010fe80000000400 */
[----:B------:R-:W-:Y:S04]  /*4500*/  STS.U16 [R216+0x11800], R127 ;  /* 0x0118007fd8007388 */ /* 0x000fe80000000400 */
[----:B------:R-:W-:Y:S04]  /*4510*/  STS.U16 [R131+0x10200], R15 ;  /* 0x0102000f83007388 */ /* 0x000fe80000000400 */
[----:B------:R-:W-:Y:S04]  /*4520*/  STS.U16 [R131+0x10a00], R121 ;  /* 0x010a007983007388 */ /* 0x000fe80000000400 */
[----:B------:R-:W-:Y:S04]  /*4530*/  STS.U16 [R131+0x11200], R124 ;  /* 0x0112007c83007388 */ /* 0x000fe80000000400 */
[----:B------:R0:W-:Y:S04]  /*4540*/  STS.U16 [R131+0x11a00], R126 ;  /* 0x011a007e83007388 */ /* 0x0001e80000000400 */
[----:B------:R-:W-:Y:S04]  /*4550*/  STS.U16 [R134+0x10400], R105 ;  /* 0x0104006986007388 */ /* 0x000fe80000000400 */
[----:B------:R-:W-:Y:S01]  /*4560*/  STS.U16 [R134+0x10c00], R122 ;  /* 0x010c007a86007388 */ /* 0x000fe20000000400 */
[----:B0-----:R-:W-:-:S03]  /*4570*/  LOP3.LUT R131, R216, 0x60, RZ, 0x3c, !PT ;  /* 0x00000060d8837812 */ /* 0x001fc600078e3cff */
[----:B------:R-:W-:Y:S04]  /*4580*/  STS.U16 [R134+0x11400], R125 ;  /* 0x0114007d86007388 */ /* 0x000fe80000000400 */
[----:B------:R-:W-:Y:S04]  /*4590*/  STS.U16 [R134+0x11c00], R130 ;  /* 0x011c008286007388 */ /* 0x000fe80000000400 */
[----:B-----5:R-:W-:Y:S04]  /*45a0*/  STS.U16 [R131+0x10600], R128 ;  /* 0x0106008083007388 */ /* 0x020fe80000000400 */
[----:B------:R-:W-:Y:S04]  /*45b0*/  STS.U16 [R131+0x10e00], R129 ;  /* 0x010e008183007388 */ /* 0x000fe80000000400 */
[----:B------:R-:W-:Y:S04]  /*45c0*/  STS.U16 [R131+0x11600], R132 ;  /* 0x0116008483007388 */ /* 0x000fe80000000400 */
[----:B------:R-:W-:Y:S04]  /*45d0*/  STS.U16 [R131+0x11e00], R133 ;  /* 0x011e008583007388 */ /* 0x000fe80000000400 */
[----:B------:R-:W-:Y:S06]  /*45e0*/  BAR.SYNC.DEFER_BLOCKING 0x0 ;  /* 0x0000000000007b1d */ /* 0x000fec0000010000 */
[----:B------:R-:W-:Y:S04]  /*45f0*/  LDSM.16.MT88.4 R160, [R3] ;  /* 0x0000000003a0783b */ /* 0x000fe80000004200 */
[----:B------:R-:W0:Y:S04]  /*4600*/  LDSM.16.M88.4 R156, [R211+0x10000] ;  /* 0x01000000d39c783b */ /* 0x000e280000000200 */
[----:B------:R-:W1:Y:S04]  /*4610*/  LDSM.16.M88.4 R152, [R211+0x10800] ;  /* 0x01080000d398783b */ /* 0x000e680000000200 */
[----:B------:R-:W2:Y:S04]  /*4620*/  LDSM.16.M88.4 R148, [R211+0x11000] ;  /* 0x01100000d394783b */ /* 0x000ea80000000200 */
[----:B------:R-:W3:Y:S04]  /*4630*/  LDSM.16.MT88.4 R136, [R3+0x100] ;  /* 0x000100000388783b */ /* 0x000ee80000004200 */
[----:B------:R-:W4:Y:S04]  /*4640*/  LDSM.16.M88.4 R124, [R211+0x11800] ;  /* 0x01180000d37c783b */ /* 0x000f280000000200 */
[----:B------:R-:W5:Y:S04]  /*4650*/  LDSM.16.MT88.4 R120, [R3+0x2000] ;  /* 0x002000000378783b */ /* 0x000f680000004200 */
[----:B------:R-:W3:Y:S01]  /*4660*/  LDSM.16.MT88.4 R128, [R3+0x2100] ;  /* 0x002100000380783b */ /* 0x000ee20000004200 */
[C---:B0-----:R-:W-:Y:S08]  /*4670*/  HMMA.16816.F32.BF16 R164, R160.reuse, R156, RZ ;  /* 0x0000009ca0a4723c */ /* 0x041ff000000418ff */
[C---:B-1----:R-:W-:Y:S08]  /*4680*/  HMMA.16816.F32.BF16 R108, R160.reuse, R152, RZ ;  /* 0x00000098a06c723c */ /* 0x042ff000000418ff */
[----:B--2---:R-:W-:Y:S08]  /*4690*/  HMMA.16816.F32.BF16 R112, R160, R148, RZ ;  /* 0x00000094a070723c */ /* 0x004ff000000418ff */
[C---:B---3--:R-:W-:Y:S08]  /*46a0*/  HMMA.16816.F32.BF16 R144, R136.reuse, R156, RZ ;  /* 0x0000009c8890723c */ /* 0x048ff000000418ff */
[C---:B------:R-:W-:Y:S08]  /*46b0*/  HMMA.16816.F32.BF16 R140, R136.reuse, R152, RZ ;  /* 0x00000098888c723c */ /* 0x040ff000000418ff */
[----:B------:R-:W-:Y:S08]  /*46c0*/  HMMA.16816.F32.BF16 R132, R136, R148, RZ ;  /* 0x000000948884723c */ /* 0x000ff000000418ff */
[-C--:B----4-:R-:W-:Y:S08]  /*46d0*/  HMMA.16816.F32.BF16 R160, R160, R124.reuse, RZ ;  /* 0x0000007ca0a0723c */ /* 0x090ff000000418ff */
[----:B------:R-:W-:Y:S08]  /*46e0*/  HMMA.16816.F32.BF16 R136, R136, R124, RZ ;  /* 0x0000007c8888723c */ /* 0x000ff000000418ff */
[C---:B-----5:R-:W-:Y:S08]  /*46f0*/  HMMA.16816.F32.BF16 R164, R120.reuse, R158, R164 ;  /* 0x0000009e78a4723c */ /* 0x060ff000000418a4 */
[C---:B------:R-:W-:Y:S08]  /*4700*/  HMMA.16816.F32.BF16 R108, R120.reuse, R154, R108 ;  /* 0x0000009a786c723c */ /* 0x040ff0000004186c */
[C---:B------:R-:W-:Y:S08]  /*4710*/  HMMA.16816.F32.BF16 R112, R120.reuse, R150, R112 ;  /* 0x000000967870723c */ /* 0x040ff00000041870 */
[----:B------:R-:W-:Y:S01]  /*4720*/  HMMA.16816.F32.BF16 R120, R120, R126, R160 ;  /* 0x0000007e7878723c */ /* 0x000fe200000418a0 */
[----:B------:R-:W-:Y:S07]  /*4730*/  LDSM.16.MT88.4 R160, [R3+0x4000] ;  /* 0x0040000003a0783b */ /* 0x000fee0000004200 */
[C---:B------:R-:W-:Y:S01]  /*4740*/  HMMA.16816.F32.BF16 R156, R128.reuse, R158, R144 ;  /* 0x0000009e809c723c */ /* 0x040fe20000041890 */
[----:B------:R-:W0:Y:S07]  /*4750*/  LDSM.16.M88.4 R144, [R252+0x11800] ;  /* 0x01180000fc90783b */ /* 0x000e2e0000000200 */
[C---:B------:R-:W-:Y:S01]  /*4760*/  HMMA.16816.F32.BF16 R152, R128.reuse, R154, R140 ;  /* 0x0000009a8098723c */ /* 0x040fe2000004188c */
[----:B------:R-:W1:Y:S07]  /*4770*/  LDSM.16.MT88.4 R140, [R3+0x4100] ;  /* 0x00410000038c783b */ /* 0x000e6e0000004200 */
[C---:B------:R-:W-:Y:S01]  /*4780*/  HMMA.16816.F32.BF16 R148, R128.reuse, R150, R132 ;  /* 0x000000968094723c */ /* 0x040fe20000041884 */
[----:B------:R-:W2:Y:S07]  /*4790*/  LDSM.16.M88.4 R132, [R252+0x11000] ;  /* 0x01100000fc84783b */ /* 0x000eae0000000200 */
[----:B------:R-:W-:Y:S01]  /*47a0*/  HMMA.16816.F32.BF16 R136, R128, R126, R136 ;  /* 0x0000007e8088723c */ /* 0x000fe20000041888 */
[----:B------:R-:W3:Y:S04]  /*47b0*/  LDSM.16.M88.4 R124, [R252+0x10000] ;  /* 0x01000000fc7c783b */ /* 0x000ee80000000200 */
[----:B------:R-:W4:Y:S03]  /*47c0*/  LDSM.16.M88.4 R128, [R252+0x10800] ;  /* 0x01080000fc80783b */ /* 0x000f260000000200 */
[-C--:B0-----:R-:W-:Y:S11]  /*47d0*/  HMMA.16816.F32.BF16 R120, R160, R144.reuse, R120 ;  /* 0x00000090a078723c */ /* 0x081ff60000041878 */
[----:B------:R-:W-:Y:S05]  /*47e0*/  @!UPT UIADD3 URZ, URZ, URZ, URZ ;  /* 0x0000003f3f3ff290 */ /* 0x000fea000fffe03f */
[----:B-1----:R-:W-:Y:S08]  /*47f0*/  HMMA.16816.F32.BF16 R136, R140, R144, R136 ;  /* 0x000000908c88723c */ /* 0x002ff00000041888 */
[C---:B--2---:R-:W-:Y:S08]  /*4800*/  HMMA.16816.F32.BF16 R112, R160.reuse, R132, R112 ;  /* 0x00000084a070723c */ /* 0x044ff00000041870 */
[C---:B---3--:R-:W-:Y:S08]  /*4810*/  HMMA.16816.F32.BF16 R164, R160.reuse, R124, R164 ;  /* 0x0000007ca0a4723c */ /* 0x048ff000000418a4 */
[----:B----4-:R-:W-:Y:S01]  /*4820*/  HMMA.16816.F32.BF16 R108, R160, R128, R108 ;  /* 0x00000080a06c723c */ /* 0x010fe2000004186c */
[----:B------:R-:W0:Y:S07]  /*4830*/  LDSM.16.MT88.4 R160, [R3+0x6000] ;  /* 0x0060000003a0783b */ /* 0x000e2e0000004200 */
[C---:B------:R-:W-:Y:S08]  /*4840*/  HMMA.16816.F32.BF16 R156, R140.reuse, R124, R156 ;  /* 0x0000007c8c9c723c */ /* 0x040ff0000004189c */
[C---:B------:R-:W-:Y:S08]  /*4850*/  HMMA.16816.F32.BF16 R152, R140.reuse, R128, R152 ;  /* 0x000000808c98723c */ /* 0x040ff00000041898 */
[----:B------:R-:W-:Y:S01]  /*4860*/  HMMA.16816.F32.BF16 R148, R140, R132, R148 ;  /* 0x000000848c94723c */ /* 0x000fe20000041894 */
[----:B------:R-:W1:Y:S07]  /*4870*/  LDSM.16.MT88.4 R140, [R3+0x6100] ;  /* 0x00610000038c783b */ /* 0x000e6e0000004200 */
[C---:B0-----:R-:W-:Y:S08]  /*4880*/  HMMA.16816.F32.BF16 R164, R160.reuse, R126, R164 ;  /* 0x0000007ea0a4723c */ /* 0x041ff000000418a4 */
[C---:B------:R-:W-:Y:S08]  /*4890*/  HMMA.16816.F32.BF16 R108, R160.reuse, R130, R108 ;  /* 0x00000082a06c723c */ /* 0x040ff0000004186c */
[C---:B------:R-:W-:Y:S08]  /*48a0*/  HMMA.16816.F32.BF16 R112, R160.reuse, R134, R112 ;  /* 0x00000086a070723c */ /* 0x040ff00000041870 */
[----:B------:R-:W-:Y:S01]  /*48b0*/  HMMA.16816.F32.BF16 R120, R160, R146, R120 ;  /* 0x00000092a078723c */ /* 0x000fe20000041878 */
[----:B------:R-:W-:Y:S07]  /*48c0*/  LDSM.16.MT88.4 R160, [R3+0x8100] ;  /* 0x0081000003a0783b */ /* 0x000fee0000004200 */
[C---:B-1----:R-:W-:Y:S01]  /*48d0*/  HMMA.16816.F32.BF16 R124, R140.reuse, R126, R156 ;  /* 0x0000007e8c7c723c */ /* 0x042fe2000004189c */
[----:B------:R-:W0:Y:S07]  /*48e0*/  LDSM.16.M88.4 R156, [R211+0x11880] ;  /* 0x01188000d39c783b */ /* 0x000e2e0000000200 */
[C---:B------:R-:W-:Y:S01]  /*48f0*/  HMMA.16816.F32.BF16 R128, R140.reuse, R130, R152 ;  /* 0x000000828c80723c */ /* 0x040fe20000041898 */
[----:B------:R-:W1:Y:S07]  /*4900*/  LDSM.16.M88.4 R152, [R211+0x11080] ;  /* 0x01108000d398783b */ /* 0x000e6e0000000200 */
[C---:B------:R-:W-:Y:S01]  /*4910*/  HMMA.16816.F32.BF16 R132, R140.reuse, R134, R148 ;  /* 0x000000868c84723c */ /* 0x040fe20000041894 */
[----:B------:R-:W2:Y:S07]  /*4920*/  LDSM.16.M88.4 R148, [R211+0x10880] ;  /* 0x01088000d394783b */ /* 0x000eae0000000200 */
[----:B------:R-:W-:Y:S01]  /*4930*/  HMMA.16816.F32.BF16 R136, R140, R146, R136 ;  /* 0x000000928c88723c */ /* 0x000fe20000041888 */
[----:B------:R-:W-:Y:S04]  /*4940*/  LDSM.16.MT88.4 R140, [R3+0x8000] ;  /* 0x00800000038c783b */ /* 0x000fe80000004200 */
[----:B------:R-:W3:Y:S11]  /*4950*/  LDSM.16.M88.4 R144, [R211+0x10080] ;  /* 0x01008000d390783b */ /* 0x000ef60000000200 */
[----:B------:R-:W-:Y:S08]  /*4960*/  @!UPT UIADD3 URZ, URZ, URZ, URZ ;  /* 0x0000003f3f3ff290 */ /* 0x000ff0000fffe03f */
[C---:B0-----:R-:W-:Y:S08]  /*4970*/  HMMA.16816.F32.BF16 R136, R160.reuse, R156, R136 ;  /* 0x0000009ca088723c */ /* 0x041ff00000041888 */
[C---:B-1----:R-:W-:Y:S08]  /*4980*/  HMMA.16816.F32.BF16 R132, R160.reuse, R152, R132 ;  /* 0x00000098a084723c */ /* 0x042ff00000041884 */
[----:B--2---:R-:W-:Y:S08]  /*4990*/  HMMA.16816.F32.BF16 R128, R160, R148, R128 ;  /* 0x00000094a080723c */ /* 0x004ff00000041880 */
[C---:B---3--:R-:W-:Y:S08]  /*49a0*/  HMMA.16816.F32.BF16 R164, R140.reuse, R144, R164 ;  /* 0x000000908ca4723c */ /* 0x048ff000000418a4 */
[C---:B------:R-:W-:Y:S08]  /*49b0*/  HMMA.16816.F32.BF16 R108, R140.reuse, R148, R108 ;  /* 0x000000948c6c723c */ /* 0x040ff0000004186c */
[C---:B------:R-:W-:Y:S08]  /*49c0*/  HMMA.16816.F32.BF16 R112, R140.reuse, R152, R112 ;  /* 0x000000988c70723c */ /* 0x040ff00000041870 */
[----:B------:R-:W-:Y:S01]  /*49d0*/  HMMA.16816.F32.BF16 R120, R140, R156, R120 ;  /* 0x0000009c8c78723c */ /* 0x000fe20000041878 */
[----:B------:R-:W0:Y:S07]  /*49e0*/  LDSM.16.MT88.4 R140, [R3+0xa100] ;  /* 0x00a10000038c783b */ /* 0x000e2e0000004200 */
[----:B------:R-:W-:Y:S01]  /*49f0*/  HMMA.16816.F32.BF16 R124, R160, R144, R124 ;  /* 0x00000090a07c723c */ /* 0x000fe2000004187c */
[----:B------:R-:W1:Y:S11]  /*4a00*/  LDSM.16.MT88.4 R160, [R3+0xa000] ;  /* 0x00a0000003a0783b */ /* 0x000e760000004200 */
[----:B------:R-:W-:Y:S11]  /*4a10*/  @!UPT UIADD3 URZ, URZ, URZ, URZ ;  /* 0x0000003f3f3ff290 */ /* 0x000ff6000fffe03f */
[----:B------:R-:W-:Y:S01]  /*4a20*/  @!UPT UIADD3 URZ, URZ, URZ, URZ ;  /* 0x0000003f3f3ff290 */ /* 0x000fe2000fffe03f */
[-C--:B0-----:R-:W-:Y:S08]  /*4a30*/  HMMA.16816.F32.BF16 R124, R140, R146.reuse, R124 ;  /* 0x000000928c7c723c */ /* 0x081ff0000004187c */
[C---:B-1----:R-:W-:Y:S01]  /*4a40*/  HMMA.16816.F32.BF16 R164, R160.reuse, R146, R164 ;  /* 0x00000092a0a4723c */ /* 0x042fe200000418a4 */
[----:B------:R-:W-:Y:S07]  /*4a50*/  LDSM.16.M88.4 R144, [R252+0x11880] ;  /* 0x01188000fc90783b */ /* 0x000fee0000000200 */
[C---:B------:R-:W-:Y:S08]  /*4a60*/  HMMA.16816.F32.BF16 R108, R160.reuse, R150, R108 ;  /* 0x00000096a06c723c */ /* 0x040ff0000004186c */
[C---:B------:R-:W-:Y:S08]  /*4a70*/  HMMA.16816.F32.BF16 R112, R160.reuse, R154, R112 ;  /* 0x0000009aa070723c */ /* 0x040ff00000041870 */
[----:B------:R-:W-:Y:S01]  /*4a80*/  HMMA.16816.F32.BF16 R120, R160, R158, R120 ;  /* 0x0000009ea078723c */ /* 0x000fe20000041878 */
[----:B------:R-:W0:Y:S07]  /*4a90*/  LDSM.16.MT88.4 R160, [R3+0xc000] ;  /* 0x00c0000003a0783b */ /* 0x000e2e0000004200 */
[C---:B------:R-:W-:Y:S01]  /*4aa0*/  HMMA.16816.F32.BF16 R128, R140.reuse, R150, R128 ;  /* 0x000000968c80723c */ /* 0x040fe20000041880 */
[----:B------:R-:W1:Y:S07]  /*4ab0*/  LDSM.16.M88.4 R148, [R252+0x11080] ;  /* 0x01108000fc94783b */ /* 0x000e6e0000000200 */
[C---:B------:R-:W-:Y:S01]  /*4ac0*/  HMMA.16816.F32.BF16 R132, R140.reuse, R154, R132 ;  /* 0x0000009a8c84723c */ /* 0x040fe20000041884 */
[----:B------:R-:W-:Y:S07]  /*4ad0*/  LDSM.16.M88.4 R152, [R252+0x10880] ;  /* 0x01088000fc98783b */ /* 0x000fee0000000200 */
[----:B------:R-:W-:Y:S01]  /*4ae0*/  HMMA.16816.F32.BF16 R136, R140, R158, R136 ;  /* 0x0000009e8c88723c */ /* 0x000fe20000041888 */
[----:B------:R-:W-:Y:S04]  /*4af0*/  LDSM.16.M88.4 R156, [R252+0x10080] ;  /* 0x01008000fc9c783b */ /* 0x000fe80000000200 */
[----:B------:R-:W2:Y:S01]  /*4b00*/  LDSM.16.MT88.4 R140, [R3+0xc100] ;  /* 0x00c10000038c783b */ /* 0x000ea20000004200 */
[----:B------:R-:W-:-:S05]  /*4b10*/  IMAD.WIDE R106, R4, 0x2, R106 ;  /* 0x00000002046a7825 */ /* 0x000fca00078e026a */
[----:B------:R3:W4:Y:S01]  /*4b20*/  LDG.E.U16 R7, [R106.64] ;  /* 0x000000066a077981 */ /* 0x000722000c1e1500 */
[C---:B0-----:R-:W-:Y:S08]  /*4b30*/  HMMA.16816.F32.BF16 R120, R160.reuse, R144, R120 ;  /* 0x00000090a078723c */ /* 0x041ff00000041878 */
[----:B-1----:R-:W-:Y:S08]  /*4b40*/  HMMA.16816.F32.BF16 R112, R160, R148, R112 ;  /* 0x00000094a070723c */ /* 0x002ff00000041870 */
[C---:B--2---:R-:W-:Y:S08]  /*4b50*/  HMMA.16816.F32.BF16 R124, R140.reuse, R156, R124 ;  /* 0x0000009c8c7c723c */ /* 0x044ff0000004187c */
[C---:B------:R-:W-:Y:S08]  /*4b60*/  HMMA.16816.F32.BF16 R128, R140.reuse, R152, R128 ;  /* 0x000000988c80723c */ /* 0x040ff00000041880 */
[C---:B------:R-:W-:Y:S08]  /*4b70*/  HMMA.16816.F32.BF16 R132, R140.reuse, R148, R132 ;  /* 0x000000948c84723c */ /* 0x040ff00000041884 */
[----:B------:R-:W-:Y:S07]  /*4b80*/  HMMA.16816.F32.BF16 R136, R140, R144, R136 ;  /* 0x000000908c88723c */ /* 0x000fee0000041888 */
[----:B------:R-:W-:-:S05]  /*4b90*/  IMAD.WIDE R140, R4, 0x2, R170 ;  /* 0x00000002048c7825 */ /* 0x000fca00078e02aa */
[----:B------:R0:W2:Y:S01]  /*4ba0*/  LDG.E.U16 R15, [R140.64] ;  /* 0x000000068c0f7981 */ /* 0x0000a2000c1e1500 */
[C---:B------:R-:W-:Y:S03]  /*4bb0*/  HMMA.16816.F32.BF16 R164, R160.reuse, R156, R164 ;  /* 0x0000009ca0a4723c */ /* 0x040fe600000418a4 */
[----:B0-----:R-:W0:Y:S05]  /*4bc0*/  LDSM.16.MT88.4 R140, [R3+0xe100] ;  /* 0x00e10000038c783b */ /* 0x001e2a0000004200 */
[----:B------:R-:W-:Y:S01]  /*4bd0*/  HMMA.16816.F32.BF16 R108, R160, R152, R108 ;  /* 0x00000098a06c723c */ /* 0x000fe2000004186c */
[----:B------:R-:W1:Y:S01]  /*4be0*/  LDSM.16.MT88.4 R160, [R3+0xe000] ;  /* 0x00e0000003a0783b */ /* 0x000e620000004200 */
[----:B------:R-:W-:-:S04]  /*4bf0*/  IMAD.WIDE R144, R4, 0x2, R168 ;  /* 0x0000000204907825 */ /* 0x000fc800078e02a8 */
[C---:B---3--:R-:W-:Y:S02]  /*4c00*/  IMAD.WIDE R106, R4.reuse, 0x2, R250 ;  /* 0x00000002046a7825 */ /* 0x048fe400078e02fa */
[----:B------:R3:W5:Y:S04]  /*4c10*/  LDG.E.U16 R144, [R144.64] ;  /* 0x0000000690907981 */ /* 0x000768000c1e1500 */
[----:B---3--:R3:W2:Y:S02]  /*4c20*/  LDG.E.U16 R145, [R106.64] ;  /* 0x000000066a917981 */ /* 0x0086a4000c1e1500 */
[----:B---3--:R-:W-:-:S05]  /*4c30*/  IMAD.WIDE R106, R4, 0x2, R246 ;  /* 0x00000002046a7825 */ /* 0x008fca00078e02f6 */
[----:B------:R3:W2:Y:S01]  /*4c40*/  LDG.E.U16 R149, [R106.64] ;  /* 0x000000066a957981 */ /* 0x0006a2000c1e1500 */
[----:B0-----:R-:W-:Y:S01]  /*4c50*/  HMMA.16816.F32.BF16 R124, R140, R158, R124 ;  /* 0x0000009e8c7c723c */ /* 0x001fe2000004187c */
[----:B---3--:R-:W-:-:S07]  /*4c60*/  IMAD.WIDE R106, R4, 0x2, R244 ;  /* 0x00000002046a7825 */ /* 0x008fce00078e02f4 */
[C---:B------:R-:W-:Y:S08]  /*4c70*/  HMMA.16816.F32.BF16 R128, R140.reuse, R154, R128 ;  /* 0x0000009a8c80723c */ /* 0x040ff00000041880 */
[C---:B------:R-:W-:Y:S08]  /*4c80*/  HMMA.16816.F32.BF16 R132, R140.reuse, R150, R132 ;  /* 0x000000968c84723c */ /* 0x040ff00000041884 */
[----:B------:R-:W-:Y:S07]  /*4c90*/  HMMA.16816.F32.BF16 R136, R140, R146, R136 ;  /* 0x000000928c88723c */ /* 0x000fee0000041888 */
[C---:B------:R-:W-:Y:S01]  /*4ca0*/  IMAD.WIDE R140, R4.reuse, 0x2, R248 ;  /* 0x00000002048c7825 */ /* 0x040fe200078e02f8 */
[----:B-1----:R-:W-:Y:S04]  /*4cb0*/  HMMA.16816.F32.BF16 R164, R160, R158, R164 ;  /* 0x0000009ea0a4723c */ /* 0x002fe800000418a4 */
[----:B------:R0:W3:Y:S01]  /*4cc0*/  LDG.E.U16 R159, [R140.64] ;  /* 0x000000068c9f7981 */ /* 0x0000e2000c1e1500 */
[----:B------:R-:W-:-:S05]  /*4cd0*/  IMAD.WIDE R142, R4, 0x2, R240 ;  /* 0x00000002048e7825 */ /* 0x000fca00078e02f0 */
[----:B------:R1:W2:Y:S04]  /*4ce0*/  LDG.E.U16 R148, [R142.64] ;  /* 0x000000068e947981 */ /* 0x0002a8000c1e1500 */
[----:B0-----:R0:W2:Y:S02]  /*4cf0*/  LDG.E.U16 R141, [R106.64] ;  /* 0x000000066a8d7981 */ /* 0x0010a4000c1e1500 */
[----:B0-----:R-:W-:-:S05]  /*4d00*/  IMAD.WIDE R106, R4, 0x2, R242 ;  /* 0x00000002046a7825 */ /* 0x001fca00078e02f2 */
[----:B------:R0:W2:Y:S01]  /*4d10*/  LDG.E.U16 R158, [R106.64] ;  /* 0x000000066a9e7981 */ /* 0x0000a2000c1e1500 */
[C---:B-1----:R-:W-:Y:S01]  /*4d20*/  IMAD.WIDE R142, R4.reuse, 0x2, R236 ;  /* 0x00000002048e7825 */ /* 0x042fe200078e02ec */
[----:B------:R-:W-:Y:S04]  /*4d30*/  HMMA.16816.F32.BF16 R108, R160, R154, R108 ;  /* 0x0000009aa06c723c */ /* 0x000fe8000004186c */
[----:B------:R1:W2:Y:S01]  /*4d40*/  LDG.E.U16 R157, [R142.64] ;  /* 0x000000068e9d7981 */ /* 0x0002a2000c1e1500 */
[----:B0-----:R-:W-:-:S05]  /*4d50*/  IMAD.WIDE R106, R4, 0x2, R238 ;  /* 0x00000002046a7825 */ /* 0x001fca00078e02ee */
[----:B------:R0:W2:Y:S01]  /*4d60*/  LDG.E.U16 R140, [R106.64] ;  /* 0x000000066a8c7981 */ /* 0x0000a2000c1e1500 */
[C---:B------:R-:W-:Y:S01]  /*4d70*/  IMAD.WIDE R154, R4.reuse, 0x2, R232 ;  /* 0x00000002049a7825 */ /* 0x040fe200078e02e8 */
[----:B------:R-:W-:Y:S03]  /*4d80*/  HMMA.16816.F32.BF16 R120, R160, R146, R120 ;  /* 0x00000092a078723c */ /* 0x000fe60000041878 */
[C---:B-1----:R-:W-:Y:S02]  /*4d90*/  IMAD.WIDE R142, R4.reuse, 0x2, R228 ;  /* 0x00000002048e7825 */ /* 0x042fe400078e02e4 */
[----:B------:R1:W2:Y:S02]  /*4da0*/  LDG.E.U16 R154, [R154.64] ;  /* 0x000000069a9a7981 */ /* 0x0002a4000c1e1500 */
[C---:B0-----:R-:W-:Y:S02]  /*4db0*/  IMAD.WIDE R106, R4.reuse, 0x2, R234 ;  /* 0x00000002046a7825 */ /* 0x041fe400078e02ea */
[----:B------:R0:W2:Y:S02]  /*4dc0*/  LDG.E.U16 R156, [R142.64] ;  /* 0x000000068e9c7981 */ /* 0x0000a4000c1e1500 */
[----:B------:R-:W-:-:S02]  /*4dd0*/  IMAD.WIDE R146, R4, 0x2, R230 ;  /* 0x0000000204927825 */ /* 0x000fc400078e02e6 */
[----:B------:R0:W2:Y:S04]  /*4de0*/  LDG.E.U16 R153, [R106.64] ;  /* 0x000000066a997981 */ /* 0x0000a8000c1e1500 */
[----:B-1----:R1:W2:Y:S01]  /*4df0*/  LDG.E.U16 R155, [R146.64] ;  /* 0x00000006929b7981 */ /* 0x0022a2000c1e1500 */
[----:B0-----:R-:W-:-:S05]  /*4e00*/  IMAD.WIDE R106, R4, 0x2, R226 ;  /* 0x00000002046a7825 */ /* 0x001fca00078e02e2 */
[----:B------:R0:W3:Y:S04]  /*4e10*/  LDG.E.U16 R152, [R106.64] ;  /* 0x000000066a987981 */ /* 0x0000e8000c1e1500 */
[----:B------:R-:W0:Y:S01]  /*4e20*/  S2R R168, SR_TID.X ;  /* 0x0000000000a87919 */ /* 0x000e220000002100 */
[----:B------:R-:W-:Y:S01]  /*4e30*/  HMMA.16816.F32.BF16 R112, R160, R150, R112 ;  /* 0x00000096a070723c */ /* 0x000fe20000041870 */
[C---:B------:R-:W-:Y:S02]  /*4e40*/  IADD3 R171, R2.reuse, 0x8, RZ ;  /* 0x0000000802ab7810 */ /* 0x040fe40007ffe0ff */
[C---:B------:R-:W-:Y:S02]  /*4e50*/  IADD3 R170, R2.reuse, 0x80, RZ ;  /* 0x0000008002aa7810 */ /* 0x040fe40007ffe0ff */
[----:B------:R-:W-:Y:S01]  /*4e60*/  IADD3 R169, R2, 0x88, RZ ;  /* 0x0000008802a97810 */ /* 0x000fe20007ffe0ff */
[----:B------:R-:W-:Y:S01]  /*4e70*/  FMUL R111, R111, c[0x0][0x188] ;  /* 0x000062006f6f7a20 */ /* 0x000fe20000400000 */
[----:B------:R-:W-:Y:S01]  /*4e80*/  BAR.SYNC.DEFER_BLOCKING 0x0 ;  /* 0x0000000000007b1d */ /* 0x000fe20000010000 */
[----:B------:R-:W-:Y:S01]  /*4e90*/  FMUL R161, R109, c[0x0][0x188] ;  /* 0x000062006da17a20 */ /* 0x000fe20000400000 */
[----:B0-----:R-:W-:-:S04]  /*4ea0*/  LOP3.LUT R105, R168, 0x3, RZ, 0xc0, !PT ;  /* 0x00000003a8697812 */ /* 0x001fc800078ec0ff */
[----:B------:R-:W-:-:S04]  /*4eb0*/  LEA R162, P0, R105, UR4, 0x1 ;  /* 0x0000000469a27c11 */ /* 0x000fc8000f8008ff */
[----:B------:R-:W-:Y:S02]  /*4ec0*/  IADD3 R105, P4, R162, 0x9, RZ ;  /* 0x00000009a2697810 */ /* 0x000fe40007f9e0ff */
[----:B------:R-:W-:Y:S02]  /*4ed0*/  IADD3.X R150, RZ, UR5, RZ, P0, !PT ;  /* 0x00000005ff967c10 */ /* 0x000fe400087fe4ff */
[C---:B------:R-:W-:Y:S02]  /*4ee0*/  ISETP.GT.U32.AND P6, PT, R105.reuse, R2, PT ;  /* 0x000000026900720c */ /* 0x040fe40003fc4070 */
[C---:B------:R-:W-:Y:S02]  /*4ef0*/  ISETP.GT.U32.AND P3, PT, R105.reuse, R171, PT ;  /* 0x000000ab6900720c */ /* 0x040fe40003f64070 */
[C---:B------:R-:W-:Y:S02]  /*4f00*/  ISETP.GT.U32.AND P1, PT, R105.reuse, R170, PT ;  /* 0x000000aa6900720c */ /* 0x040fe40003f24070 */
[----:B------:R-:W-:-:S02]  /*4f10*/  ISETP.GT.U32.AND P2, PT, R105, R169, PT ;  /* 0x000000a96900720c */ /* 0x000fc40003f44070 */
[----:B------:R-:W-:Y:S02]  /*4f20*/  IADD3.X R105, RZ, R150, RZ, P4, !PT ;  /* 0x00000096ff697210 */ /* 0x000fe400027fe4ff */
[----:B------:R-:W-:Y:S02]  /*4f30*/  IADD3 R109, P0, R162, 0x10, RZ ;  /* 0x00000010a26d7810 */ /* 0x000fe40007f1e0ff */
[----:B------:R-:W-:Y:S02]  /*4f40*/  ISETP.GT.U32.AND.EX P3, PT, R105, RZ, PT, P3 ;  /* 0x000000ff6900720c */ /* 0x000fe40003f64130 */
[----:B------:R-:W-:Y:S02]  /*4f50*/  ISETP.GT.U32.AND P5, PT, R109, R2, PT ;  /* 0x000000026d00720c */ /* 0x000fe40003fa4070 */
[----:B------:R-:W-:Y:S01]  /*4f60*/  IADD3.X R151, RZ, R150, RZ, P0, !PT ;  /* 0x00000096ff977210 */ /* 0x000fe200007fe4ff */
[----:B------:R-:W-:Y:S01]  /*4f70*/  FMUL R129, R129, c[0x0][0x188] ;  /* 0x0000620081817a20 */ /* 0x000fe20000400000 */
[----:B------:R-:W-:Y:S01]  /*4f80*/  ISETP.GT.U32.AND.EX P6, PT, R105, RZ, PT, P6 ;  /* 0x000000ff6900720c */ /* 0x000fe20003fc4160 */
[----:B------:R-:W-:Y:S01]  /*4f90*/  FMUL R131, R131, c[0x0][0x188] ;  /* 0x0000620083837a20 */ /* 0x000fe20000400000 */
[----:B------:R-:W-:-:S02]  /*4fa0*/  ISETP.GT.U32.AND.EX P1, PT, R105, RZ, PT, P1 ;  /* 0x000000ff6900720c */ /* 0x000fc40003f24110 */
[----:B------:R-:W-:Y:S01]  /*4fb0*/  ISETP.GT.U32.AND.EX P2, PT, R105, RZ, PT, P2 ;  /* 0x000000ff6900720c */ /* 0x000fe20003f44120 */
[----:B------:R-:W-:Y:S01]  /*4fc0*/  FMUL R105, R112, c[0x0][0x188] ;  /* 0x0000620070697a20 */ /* 0x000fe20000400000 */
[----:B------:R-:W-:Y:S02]  /*4fd0*/  FSEL R163, R111, -INF , !P3 ;  /* 0xff8000006fa37808 */ /* 0x000fe40005800000 */
[----:B------:R-:W-:Y:S02]  /*4fe0*/  ISETP.GT.U32.AND.EX P5, PT, R151, RZ, PT, P5 ;  /* 0x000000ff9700720c */ /* 0x000fe40003fa4150 */
[----:B------:R-:W-:Y:S02]  /*4ff0*/  IADD3 R106, P3, R162, 0x11, RZ ;  /* 0x00000011a26a7810 */ /* 0x000fe40007f7e0ff */
[----:B------:R-:W-:Y:S02]  /*5000*/  FSEL R161, R161, -INF , !P6 ;  /* 0xff800000a1a17808 */ /* 0x000fe40007000000 */
[----:B------:R-:W-:-:S02]  /*5010*/  ISETP.GT.U32.AND P6, PT, R109, R170, PT ;  /* 0x000000aa6d00720c */ /* 0x000fc40003fc4070 */
[----:B------:R-:W-:Y:S02]  /*5020*/  FSEL R160, R129, -INF , !P1 ;  /* 0xff80000081a07808 */ /* 0x000fe40004800000 */
[----:B------:R-:W-:Y:S02]  /*5030*/  FSEL R112, R131, -INF , !P2 ;  /* 0xff80000083707808 */ /* 0x000fe40005000000 */
[----:B------:R-:W-:Y:S02]  /*5040*/  FSEL R105, R105, -INF , !P5 ;  /* 0xff80000069697808 */ /* 0x000fe40006800000 */
[----:B------:R-:W-:Y:S02]  /*5050*/  IADD3.X R129, RZ, R150, RZ, P3, !PT ;  /* 0x00000096ff817210 */ /* 0x000fe40001ffe4ff */
[C---:B------:R-:W-:Y:S02]  /*5060*/  ISETP.GT.U32.AND P1, PT, R106.reuse, R2, PT ;  /* 0x000000026a00720c */ /* 0x040fe40003f24070 */
[----:B------:R-:W-:-:S02]  /*5070*/  ISETP.GT.U32.AND P2, PT, R106, R171, PT ;  /* 0x000000ab6a00720c */ /* 0x000fc40003f44070 */
[C---:B------:R-:W-:Y:S02]  /*5080*/  ISETP.GT.U32.AND P5, PT, R106.reuse, R170, PT ;  /* 0x000000aa6a00720c */ /* 0x040fe40003fa4070 */
[----:B------:R-:W-:Y:S01]  /*5090*/  ISETP.GT.U32.AND P3, PT, R106, R169, PT ;  /* 0x000000a96a00720c */ /* 0x000fe20003f64070 */
[----:B------:R-:W-:Y:S01]  /*50a0*/  FMUL R106, R132, c[0x0][0x188] ;  /* 0x00006200846a7a20 */ /* 0x000fe20000400000 */
[----:B------:R-:W-:Y:S01]  /*50b0*/  ISETP.GT.U32.AND.EX P6, PT, R151, RZ, PT, P6 ;  /* 0x000000ff9700720c */ /* 0x000fe20003fc4160 */
[----:B-1----:R-:W-:Y:S01]  /*50c0*/  FMUL R146, R110, c[0x0][0x188] ;  /* 0x000062006e927a20 */ /* 0x002fe20000400000 */
[C---:B------:R-:W-:Y:S02]  /*50d0*/  ISETP.GT.U32.AND P4, PT, R109.reuse, R171, PT ;  /* 0x000000ab6d00720c */ /* 0x040fe40003f84070 */
[----:B------:R-:W-:Y:S01]  /*50e0*/  ISETP.GT.U32.AND P0, PT, R109, R169, PT ;  /* 0x000000a96d00720c */ /* 0x000fe20003f04070 */
[----:B------:R-:W-:Y:S01]  /*50f0*/  FMUL R109, R115, c[0x0][0x188] ;  /* 0x00006200736d7a20 */ /* 0x000fe20000400000 */
[----:B------:R-:W-:Y:S01]  /*5100*/  ISETP.GT.U32.AND.EX P2, PT, R129, RZ, PT, P2 ;  /* 0x000000ff8100720c */ /* 0x000fe20003f44120 */
[----:B------:R-:W-:Y:S01]  /*5110*/  FMUL R113, R113, c[0x0][0x188] ;  /* 0x0000620071717a20 */ /* 0x000fe20000400000 */
[----:B------:R-:W-:Y:S01]  /*5120*/  FSEL R106, R106, -INF , !P6 ;  /* 0xff8000006a6a7808 */ /* 0x000fe20007000000 */
[----:B------:R-:W-:Y:S01]  /*5130*/  FMUL R110, R114, c[0x0][0x188] ;  /* 0x00006200726e7a20 */ /* 0x000fe20000400000 */
[----:B------:R-:W-:-:S02]  /*5140*/  ISETP.GT.U32.AND.EX P1, PT, R129, RZ, PT, P1 ;  /* 0x000000ff8100720c */ /* 0x000fc40003f24110 */
[----:B------:R-:W-:Y:S01]  /*5150*/  IADD3 R114, P6, R162, 0x18, RZ ;  /* 0x00000018a2727810 */ /* 0x000fe20007fde0ff */
[----:B------:R-:W-:Y:S01]  /*5160*/  FMUL R107, R133, c[0x0][0x188] ;  /* 0x00006200856b7a20 */ /* 0x000fe20000400000 */
[----:B------:R-:W-:Y:S02]  /*5170*/  FSEL R109, R109, -INF , !P2 ;  /* 0xff8000006d6d7808 */ /* 0x000fe40005000000 */
[----:B------:R-:W-:Y:S02]  /*5180*/  FSEL R142, R113, -INF , !P1 ;  /* 0xff800000718e7808 */ /* 0x000fe40004800000 */
[C---:B------:R-:W-:Y:S02]  /*5190*/  ISETP.GT.U32.AND P2, PT, R114.reuse, R171, PT ;  /* 0x000000ab7200720c */ /* 0x040fe40003f44070 */
[----:B------:R-:W-:Y:S02]  /*51a0*/  IADD3.X R168, RZ, R150, RZ, P6, !PT ;  /* 0x00000096ffa87210 */ /* 0x000fe400037fe4ff */
[----:B------:R-:W-:-:S02]  /*51b0*/  ISETP.GT.U32.AND P1, PT, R114, R2, PT ;  /* 0x000000027200720c */ /* 0x000fc40003f24070 */
[----:B------:R-:W-:Y:S01]  /*51c0*/  ISETP.GT.U32.AND.EX P5, PT, R129, RZ, PT, P5 ;  /* 0x000000ff8100720c */ /* 0x000fe20003fa4150 */
[----:B------:R-:W-:Y:S01]  /*51d0*/  FMUL R111, R122, c[0x0][0x188] ;  /* 0x000062007a6f7a20 */ /* 0x000fe20000400000 */
[----:B------:R-:W-:Y:S01]  /*51e0*/  ISETP.GT.U32.AND.EX P4, PT, R151, RZ, PT, P4 ;  /* 0x000000ff9700720c */ /* 0x000fe20003f84140 */
[----:B------:R-:W-:Y:S01]  /*51f0*/  FMUL R120, R120, c[0x0][0x188] ;  /* 0x0000620078787a20 */ /* 0x000fe20000400000 */
[C---:B------:R-:W-:Y:S02]  /*5200*/  ISETP.GT.U32.AND.EX P2, PT, R168.reuse, RZ, PT, P2 ;  /* 0x000000ffa800720c */ /* 0x040fe40003f44120 */
[----:B------:R-:W-:Y:S02]  /*5210*/  ISETP.GT.U32.AND.EX P1, PT, R168, RZ, PT, P1 ;  /* 0x000000ffa800720c */ /* 0x000fe40003f24110 */
[----:B------:R-:W-:Y:S02]  /*5220*/  FSEL R107, R107, -INF , !P5 ;  /* 0xff8000006b6b7808 */ /* 0x000fe40006800000 */
[----:B------:R-:W-:-:S02]  /*5230*/  IADD3 R131, P5, R162, 0x8, RZ ;  /* 0x00000008a2837810 */ /* 0x000fc40007fbe0ff */
[----:B------:R-:W-:Y:S02]  /*5240*/  FSEL R110, R110, -INF , !P4 ;  /* 0xff8000006e6e7808 */ /* 0x000fe40006000000 */
[----:B------:R-:W-:Y:S02]  /*5250*/  FSEL R111, R111, -INF , !P2 ;  /* 0xff8000006f6f7808 */ /* 0x000fe40005000000 */
[----:B------:R-:W-:Y:S02]  /*5260*/  ISETP.GT.U32.AND P4, PT, R162, R2, PT ;  /* 0x00000002a200720c */ /* 0x000fe40003f84070 */
[----:B------:R-:W-:Y:S02]  /*5270*/  ISETP.GT.U32.AND P6, PT, R114, R170, PT ;  /* 0x000000aa7200720c */ /* 0x000fe40003fc4070 */
[----:B------:R-:W-:Y:S02]  /*5280*/  FSEL R143, R120, -INF , !P1 ;  /* 0xff800000788f7808 */ /* 0x000fe40004800000 */
[-C--:B------:R-:W-:Y:S01]  /*5290*/  ISETP.GE.U32.AND P2, PT, R162, R2.reuse, PT ;  /* 0x00000002a200720c */ /* 0x080fe20003f46070 */
[----:B------:R-:W-:Y:S01]  /*52a0*/  FMUL R147, R108, c[0x0][0x188] ;  /* 0x000062006c937a20 */ /* 0x000fe20000400000 */
[----:B------:R-:W-:-:S02]  /*52b0*/  ISETP.GT.U32.AND P1, PT, R131, R2, PT ;  /* 0x000000028300720c */ /* 0x000fc40003f24070 */
[----:B------:R-:W-:Y:S01]  /*52c0*/  IADD3.X R133, RZ, R150, RZ, P5, !PT ;  /* 0x00000096ff857210 */ /* 0x000fe20002ffe4ff */
[----:B------:R-:W-:Y:S01]  /*52d0*/  FMUL R164, R164, c[0x0][0x188] ;  /* 0x00006200a4a47a20 */ /* 0x000fe20000400000 */
[----:B------:R-:W-:Y:S01]  /*52e0*/  ISETP.GT.U32.AND.EX P6, PT, R168, RZ, PT, P6 ;  /* 0x000000ffa800720c */ /* 0x000fe20003fc4160 */
[----:B------:R-:W-:Y:S01]  /*52f0*/  FMUL R165, R165, c[0x0][0x188] ;  /* 0x00006200a5a57a20 */ /* 0x000fe20000400000 */
[----:B------:R-:W-:Y:S01]  /*5300*/  ISETP.GT.U32.AND.EX P4, PT, R150, RZ, PT, P4 ;  /* 0x000000ff9600720c */ /* 0x000fe20003f84140 */
[----:B------:R-:W-:Y:S01]  /*5310*/  FMUL R108, R136, c[0x0][0x188] ;  /* 0x00006200886c7a20 */ /* 0x000fe20000400000 */
[----:B------:R-:W-:Y:S02]  /*5320*/  ISETP.GE.U32.AND.EX P2, PT, R150, RZ, PT, P2 ;  /* 0x000000ff9600720c */ /* 0x000fe40003f46120 */
[----:B------:R-:W-:Y:S01]  /*5330*/  ISETP.GT.U32.AND.EX P1, PT, R133, RZ, PT, P1 ;  /* 0x000000ff8500720c */ /* 0x000fe20003f24110 */
[----:B------:R-:W-:Y:S01]  /*5340*/  FMUL R113, R128, c[0x0][0x188] ;  /* 0x0000620080717a20 */ /* 0x000fe20000400000 */
[----:B------:R-:W-:-:S02]  /*5350*/  FSEL R108, R108, -INF , !P6 ;  /* 0xff8000006c6c7808 */ /* 0x000fc40007000000 */
[----:B------:R-:W-:Y:S02]  /*5360*/  FSEL R164, R164, -INF , !P4 ;  /* 0xff800000a4a47808 */ /* 0x000fe40006000000 */
[----:B------:R-:W-:Y:S02]  /*5370*/  FSEL R165, R165, -INF , !P2 ;  /* 0xff800000a5a57808 */ /* 0x000fe40005000000 */
[----:B------:R-:W-:Y:S02]  /*5380*/  ISETP.GT.U32.AND P5, PT, R131, R170, PT ;  /* 0x000000aa8300720c */ /* 0x000fe40003fa4070 */
[CC--:B------:R-:W-:Y:S02]  /*5390*/  ISETP.GT.U32.AND P6, PT, R162.reuse, R171.reuse, PT ;  /* 0x000000aba200720c */ /* 0x0c0fe40003fc4070 */
[----:B------:R-:W-:Y:S02]  /*53a0*/  FSEL R128, R147, -INF , !P1 ;  /* 0xff80000093807808 */ /* 0x000fe40004800000 */
[----:B------:R-:W-:Y:S01]  /*53b0*/  ISETP.GE.U32.AND P1, PT, R162, R171, PT ;  /* 0x000000aba200720c */ /* 0x000fe20003f26070 */
[----:B------:R-:W-:Y:S01]  /*53c0*/  FMUL R166, R166, c[0x0][0x188] ;  /* 0x00006200a6a67a20 */ /* 0x000fe20000400000 */
[----:B------:R-:W-:Y:S01]  /*53d0*/  FMNMX R120, R164, R165, !PT ;  /* 0x000000a5a4787209 */ /* 0x000fe20007800000 */
[----:B------:R-:W-:Y:S01]  /*53e0*/  FMUL R167, R167, c[0x0][0x188] ;  /* 0x00006200a7a77a20 */ /* 0x000fe20000400000 */
[----:B------:R-:W-:-:S02]  /*53f0*/  ISETP.GT.U32.AND.EX P5, PT, R133, RZ, PT, P5 ;  /* 0x000000ff8500720c */ /* 0x000fc40003fa4150 */
[C---:B------:R-:W-:Y:S02]  /*5400*/  ISETP.GT.U32.AND.EX P6, PT, R150.reuse, RZ, PT, P6 ;  /* 0x000000ff9600720c */ /* 0x040fe40003fc4160 */
[----:B------:R-:W-:Y:S02]  /*5410*/  ISETP.GE.U32.AND.EX P1, PT, R150, RZ, PT, P1 ;  /* 0x000000ff9600720c */ /* 0x000fe40003f26110 */
[----:B------:R-:W-:Y:S02]  /*5420*/  FMNMX R120, R128, R120, !PT ;  /* 0x0000007880787209 */ /* 0x000fe40007800000 */
[----:B------:R-:W-:Y:S02]  /*5430*/  FSEL R113, R113, -INF , !P5 ;  /* 0xff80000071717808 */ /* 0x000fe40006800000 */
[----:B------:R-:W-:Y:S02]  /*5440*/  FSEL R115, R146, -INF , !P4 ;  /* 0xff80000092737808 */ /* 0x000fe40006000000 */
[----:B------:R-:W-:-:S02]  /*5450*/  FSEL R132, R166, -INF , !P6 ;  /* 0xff800000a6847808 */ /* 0x000fc40007000000 */
[CC--:B------:R-:W-:Y:S02]  /*5460*/  ISETP.GT.U32.AND P5, PT, R162.reuse, R170.reuse, PT ;  /* 0x000000aaa200720c */ /* 0x0c0fe40003fa4070 */
[C---:B------:R-:W-:Y:S02]  /*5470*/  ISETP.GE.U32.AND P4, PT, R162.reuse, R170, PT ;  /* 0x000000aaa200720c */ /* 0x040fe40003f86070 */
[CC--:B------:R-:W-:Y:S02]  /*5480*/  ISETP.GT.U32.AND P2, PT, R162.reuse, R169.reuse, PT ;  /* 0x000000a9a200720c */ /* 0x0c0fe40003f44070 */
[C---:B------:R-:W-:Y:S02]  /*5490*/  ISETP.GE.U32.AND P6, PT, R162.reuse, R169, PT ;  /* 0x000000a9a200720c */ /* 0x040fe40003fc6070 */
[----:B------:R-:W-:Y:S02]  /*54a0*/  FSEL R122, R167, -INF , !P1 ;  /* 0xff800000a77a7808 */ /* 0x000fe40004800000 */
[----:B------:R-:W-:-:S02]  /*54b0*/  IADD3 R162, P1, R162, 0x19, RZ ;  /* 0x00000019a2a27810 */ /* 0x000fc40007f3e0ff */
[----:B------:R-:W-:Y:S02]  /*54c0*/  FMNMX R120, R161, R120, !PT ;  /* 0x00000078a1787209 */ /* 0x000fe40007800000 */
[----:B------:R-:W-:Y:S02]  /*54d0*/  IADD3.X R136, RZ, R150, RZ, P1, !PT ;  /* 0x00000096ff887210 */ /* 0x000fe40000ffe4ff */
[----:B------:R-:W-:Y:S02]  /*54e0*/  ISETP.GT.U32.AND P1, PT, R162, R2, PT ;  /* 0x00000002a200720c */ /* 0x000fe40003f24070 */
[----:B------:R-:W-:Y:S01]  /*54f0*/  FMNMX R120, R105, R120, !PT ;  /* 0x0000007869787209 */ /* 0x000fe20007800000 */
[----:B------:R-:W-:Y:S01]  /*5500*/  FMUL R121, R121, c[0x0][0x188] ;  /* 0x0000620079797a20 */ /* 0x000fe20000400000 */
[----:B------:R-:W-:Y:S02]  /*5510*/  ISETP.GT.U32.AND.EX P1, PT, R136, RZ, PT, P1 ;  /* 0x000000ff8800720c */ /* 0x000fe40003f24110 */
[----:B------:R-:W-:-:S02]  /*5520*/  FMNMX R120, R142, R120, !PT ;  /* 0x000000788e787209 */ /* 0x000fc40007800000 */
[----:B------:R-:W-:Y:S02]  /*5530*/  FSEL R147, R121, -INF , !P1 ;  /* 0xff80000079937808 */ /* 0x000fe40004800000 */
[----:B------:R-:W-:-:S04]  /*5540*/  FMNMX R120, R143, R120, !PT ;  /* 0x000000788f787209 */ /* 0x000fc80007800000 */
[----:B------:R-:W-:Y:S02]  /*5550*/  FMNMX R121, R147, R120, !PT ;  /* 0x0000007893797209 */ /* 0x000fe40007800000 */
[----:B------:R-:W-:Y:S01]  /*5560*/  ISETP.GT.U32.AND P1, PT, R114, R169, PT ;  /* 0x000000a97200720c */ /* 0x000fe20003f24070 */
[----:B------:R-:W-:Y:S02]  /*5570*/  FMUL R114, R124, c[0x0][0x188] ;  /* 0x000062007c727a20 */ /* 0x000fe40000400000 */
[----:B------:R-:W0:Y:S01]  /*5580*/  SHFL.BFLY PT, R124, R121, 0x2, 0x1f ;  /* 0x0c401f00797c7f89 */ /* 0x000e2200000e0000 */
[----:B------:R-:W-:Y:S01]  /*5590*/  FMUL R120, R125, c[0x0][0x188] ;  /* 0x000062007d787a20 */ /* 0x000fe20000400000 */
[C---:B------:R-:W-:Y:S02]  /*55a0*/  ISETP.GT.U32.AND.EX P5, PT, R150.reuse, RZ, PT, P5 ;  /* 0x000000ff9600720c */ /* 0x040fe40003fa4150 */
[----:B------:R-:W-:Y:S02]  /*55b0*/  ISETP.GE.U32.AND.EX P4, PT, R150, RZ, PT, P4 ;  /* 0x000000ff9600720c */ /* 0x000fe40003f86140 */
[----:B------:R-:W-:-:S02]  /*55c0*/  FSEL R114, R114, -INF , !P5 ;  /* 0xff80000072727808 */ /* 0x000fc40006800000 */
[----:B------:R-:W-:Y:S02]  /*55d0*/  FSEL R120, R120, -INF , !P4 ;  /* 0xff80000078787808 */ /* 0x000fe40006000000 */
[----:B------:R-:W-:Y:S02]  /*55e0*/  FMNMX R125, R132, R122, !PT ;  /* 0x0000007a847d7209 */ /* 0x000fe40007800000 */
[----:B------:R-:W-:Y:S02]  /*55f0*/  ISETP.GT.U32.AND P5, PT, R162, R171, PT ;  /* 0x000000aba200720c */ /* 0x000fe40003fa4070 */
[----:B------:R-:W-:Y:S01]  /*5600*/  FMNMX R125, R115, R125, !PT ;  /* 0x0000007d737d7209 */ /* 0x000fe20007800000 */
[----:B------:R-:W-:Y:S01]  /*5610*/  FMUL R123, R123, c[0x0][0x188] ;  /* 0x000062007b7b7a20 */ /* 0x000fe20000400000 */
[----:B------:R-:W-:Y:S02]  /*5620*/  ISETP.GT.U32.AND.EX P5, PT, R136, RZ, PT, P5 ;  /* 0x000000ff8800720c */ /* 0x000fe40003fa4150 */
[----:B0-----:R-:W-:-:S02]  /*5630*/  FMNMX R124, R121, R124, !PT ;  /* 0x0000007c797c7209 */ /* 0x001fc40007800000 */
[----:B------:R-:W-:-:S04]  /*5640*/  FMNMX R121, R114, R120, !PT ;  /* 0x0000007872797209 */ /* 0x000fc80007800000 */
[----:B------:R-:W-:Y:S02]  /*5650*/  FMNMX R121, R113, R121, !PT ;  /* 0x0000007971797209 */ /* 0x000fe40007800000 */
[----:B------:R-:W-:Y:S02]  /*5660*/  FMNMX R125, R163, R125, !PT ;  /* 0x0000007da37d7209 */ /* 0x000fe40007800000 */
[----:B------:R-:W-:Y:S02]  /*5670*/  FMNMX R121, R160, R121, !PT ;  /* 0x00000079a0797209 */ /* 0x000fe40007800000 */
[----:B------:R-:W-:Y:S02]  /*5680*/  FSEL R146, R123, -INF , !P5 ;  /* 0xff8000007b927808 */ /* 0x000fe40006800000 */
[----:B------:R-:W-:Y:S02]  /*5690*/  ISETP.GT.U32.AND P5, PT, R162, R170, PT ;  /* 0x000000aaa200720c */ /* 0x000fe40003fa4070 */
[----:B------:R-:W-:-:S02]  /*56a0*/  FMNMX R125, R110, R125, !PT ;  /* 0x0000007d6e7d7209 */ /* 0x000fc40007800000 */
[----:B------:R-:W-:Y:S02]  /*56b0*/  FMNMX R121, R106, R121, !PT ;  /* 0x000000796a797209 */ /* 0x000fe40007800000 */
[----:B------:R-:W-:Y:S01]  /*56c0*/  ISETP.GT.U32.AND P4, PT, R131, R169, PT ;  /* 0x000000a98300720c */ /* 0x000fe20003f84070 */
[----:B------:R-:W-:Y:S01]  /*56d0*/  FMUL R131, R137, c[0x0][0x188] ;  /* 0x0000620089837a20 */ /* 0x000fe20000400000 */
[----:B------:R-:W-:Y:S02]  /*56e0*/  ISETP.GT.U32.AND.EX P5, PT, R136, RZ, PT, P5 ;  /* 0x000000ff8800720c */ /* 0x000fe40003fa4150 */
[----:B------:R-:W-:Y:S02]  /*56f0*/  FMNMX R125, R109, R125, !PT ;  /* 0x0000007d6d7d7209 */ /* 0x000fe40007800000 */
[----:B------:R-:W-:Y:S02]  /*5700*/  FMNMX R121, R107, R121, !PT ;  /* 0x000000796b797209 */ /* 0x000fe40007800000 */
[----:B------:R-:W-:-:S02]  /*5710*/  FSEL R131, R131, -INF , !P5 ;  /* 0xff80000083837808 */ /* 0x000fc40006800000 */
[----:B------:R-:W-:Y:S02]  /*5720*/  FMNMX R125, R111, R125, !PT ;  /* 0x0000007d6f7d7209 */ /* 0x000fe40007800000 */
[----:B------:R-:W-:Y:S01]  /*5730*/  FMNMX R121, R108, R121, !PT ;  /* 0x000000796c797209 */ /* 0x000fe20007800000 */
[----:B------:R-:W0:Y:S01]  /*5740*/  SHFL.BFLY PT, R123, R124, 0x1, 0x1f ;  /* 0x0c201f007c7b7f89 */ /* 0x000e2200000e0000 */
[----:B------:R-:W-:Y:S02]  /*5750*/  FMNMX R125, R146, R125, !PT ;  /* 0x0000007d927d7209 */ /* 0x000fe40007800000 */
[----:B------:R-:W-:Y:S02]  /*5760*/  FMNMX R121, R131, R121, !PT ;  /* 0x0000007983797209 */ /* 0x000fe40007800000 */
[C---:B------:R-:W-:Y:S02]  /*5770*/  ISETP.GT.U32.AND.EX P2, PT, R150.reuse, RZ, PT, P2 ;  /* 0x000000ff9600720c */ /* 0x040fe40003f44120 */
[----:B------:R-:W-:Y:S01]  /*5780*/  ISETP.GE.U32.AND.EX P6, PT, R150, RZ, PT, P6 ;  /* 0x000000ff9600720c */ /* 0x000fe20003fc6160 */
[----:B------:R-:W1:Y:S04]  /*5790*/  SHFL.BFLY PT, R137, R121, 0x2, 0x1f ;  /* 0x0c401f0079897f89 */ /* 0x000e6800000e0000 */
[----:B------:R-:W3:Y:S04]  /*57a0*/  SHFL.BFLY PT, R150, R125, 0x2, 0x1f ;  /* 0x0c401f007d967f89 */ /* 0x000ee800000e0000 */
[----:B----4-:R0:W-:Y:S04]  /*57b0*/  STS.U16 [R0+0x10000], R7 ;  /* 0x0100000700007388 */ /* 0x0101e80000000400 */
[----:B--2---:R2:W-:Y:S01]  /*57c0*/  STS.U16 [R0+0x10200], R15 ;  /* 0x0102000f00007388 */ /* 0x0045e20000000400 */
[----:B0-----:R-:W-:Y:S01]  /*57d0*/  FMNMX R7, R124, R123, !PT ;  /* 0x0000007b7c077209 */ /* 0x001fe20007800000 */
[----:B------:R-:W-:-:S02]  /*57e0*/  FMUL R123, R126, c[0x0][0x188] ;  /* 0x000062007e7b7a20 */ /* 0x000fc40000400000 */
[----:B--2---:R-:W-:Y:S01]  /*57f0*/  FMUL R15, R127, c[0x0][0x188] ;  /* 0x000062007f0f7a20 */ /* 0x004fe20000400000 */
[----:B-1----:R-:W-:Y:S01]  /*5800*/  FMNMX R124, R121, R137, !PT ;  /* 0x00000089797c7209 */ /* 0x002fe20007800000 */
[----:B------:R-:W-:Y:S01]  /*5810*/  FMUL R121, R130, c[0x0][0x188] ;  /* 0x0000620082797a20 */ /* 0x000fe20000400000 */
[----:B------:R-:W-:Y:S02]  /*5820*/  ISETP.GT.U32.AND.EX P4, PT, R133, RZ, PT, P4 ;  /* 0x000000ff8500720c */ /* 0x000fe40003f84140 */
[----:B---3--:R-:W-:Y:S02]  /*5830*/  FMNMX R125, R125, R150, !PT ;  /* 0x000000967d7d7209 */ /* 0x008fe40007800000 */
[----:B------:R-:W-:Y:S02]  /*5840*/  FSEL R123, R123, -INF , !P2 ;  /* 0xff8000007b7b7808 */ /* 0x000fe40005000000 */
[----:B------:R-:W-:Y:S01]  /*5850*/  FSEL R15, R15, -INF , !P6 ;  /* 0xff8000000f0f7808 */ /* 0x000fe20007000000 */
[----:B------:R-:W0:Y:S01]  /*5860*/  SHFL.BFLY PT, R126, R125, 0x1, 0x1f ;  /* 0x0c201f007d7e7f89 */ /* 0x000e2200000e0000 */
[----:B------:R-:W-:-:S02]  /*5870*/  FSEL R121, R121, -INF , !P4 ;  /* 0xff80000079797808 */ /* 0x000fc40006000000 */
[----:B------:R-:W-:Y:S01]  /*5880*/  FMNMX R127, R123, R15, !PT ;  /* 0x0000000f7b7f7209 */ /* 0x000fe20007800000 */
[----:B------:R-:W-:Y:S01]  /*5890*/  FMUL R134, R134, c[0x0][0x188] ;  /* 0x0000620086867a20 */ /* 0x000fe20000400000 */
[----:B------:R-:W-:Y:S02]  /*58a0*/  ISETP.GT.U32.AND.EX P0, PT, R151, RZ, PT, P0 ;  /* 0x000000ff9700720c */ /* 0x000fe40003f04100 */
[----:B------:R-:W-:Y:S01]  /*58b0*/  FMNMX R127, R121, R127, !PT ;  /* 0x0000007f797f7209 */ /* 0x000fe20007800000 */
[----:B------:R-:W-:Y:S01]  /*58c0*/  FMUL R135, R135, c[0x0][0x188] ;  /* 0x0000620087877a20 */ /* 0x000fe20000400000 */
[----:B------:R-:W-:Y:S02]  /*58d0*/  ISETP.GT.U32.AND.EX P3, PT, R129, RZ, PT, P3 ;  /* 0x000000ff8100720c */ /* 0x000fe40003f64130 */
[----:B------:R-:W-:Y:S02]  /*58e0*/  FSEL R151, R134, -INF , !P0 ;  /* 0xff80000086977808 */ /* 0x000fe40004000000 */
[----:B------:R-:W-:Y:S01]  /*58f0*/  FMNMX R127, R112, R127, !PT ;  /* 0x0000007f707f7209 */ /* 0x000fe20007800000 */
[----:B------:R-:W-:Y:S01]  /*5900*/  FMUL R138, R138, c[0x0][0x188] ;  /* 0x000062008a8a7a20 */ /* 0x000fe20000400000 */
[----:B------:R-:W-:-:S02]  /*5910*/  ISETP.GT.U32.AND P5, PT, R162, R169, PT ;  /* 0x000000a9a200720c */ /* 0x000fc40003fa4070 */
[----:B------:R-:W-:Y:S02]  /*5920*/  ISETP.GT.U32.AND.EX P1, PT, R168, RZ, PT, P1 ;  /* 0x000000ffa800720c */ /* 0x000fe40003f24110 */
[----:B------:R-:W-:Y:S02]  /*5930*/  FSEL R150, R135, -INF , !P3 ;  /* 0xff80000087967808 */ /* 0x000fe40005800000 */
[----:B------:R-:W-:Y:S01]  /*5940*/  FMNMX R127, R151, R127, !PT ;  /* 0x0000007f977f7209 */ /* 0x000fe20007800000 */
[----:B------:R-:W-:Y:S01]  /*5950*/  FMUL R130, R139, c[0x0][0x188] ;  /* 0x000062008b827a20 */ /* 0x000fe20000400000 */
[----:B------:R-:W-:Y:S02]  /*5960*/  ISETP.GT.U32.AND.EX P5, PT, R136, RZ, PT, P5 ;  /* 0x000000ff8800720c */ /* 0x000fe40003fa4150 */
[----:B------:R-:W-:Y:S02]  /*5970*/  FSEL R139, R138, -INF , !P1 ;  /* 0xff8000008a8b7808 */ /* 0x000fe40004800000 */
[----:B------:R-:W-:-:S02]  /*5980*/  FMNMX R127, R150, R127, !PT ;  /* 0x0000007f967f7209 */ /* 0x000fc40007800000 */
[----:B------:R-:W-:Y:S02]  /*5990*/  FSEL R130, R130, -INF , !P5 ;  /* 0xff80000082827808 */ /* 0x000fe40006800000 */
[----:B------:R-:W-:Y:S02]  /*59a0*/  FMNMX R127, R139, R127, !PT ;  /* 0x0000007f8b7f7209 */ /* 0x000fe40007800000 */
[----:B------:R-:W-:Y:S02]  /*59b0*/  FMNMX R7, R7, R14, !PT ;  /* 0x0000000e07077209 */ /* 0x000fe40007800000 */
[----:B0-----:R-:W-:Y:S02]  /*59c0*/  FMNMX R126, R125, R126, !PT ;  /* 0x0000007e7d7e7209 */ /* 0x001fe40007800000 */
[----:B------:R-:W-:Y:S01]  /*59d0*/  FMNMX R125, R130, R127, !PT ;  /* 0x0000007f827d7209 */ /* 0x000fe20007800000 */
[----:B------:R-:W-:-:S04]  /*59e0*/  FADD R215, -R7, R14 ;  /* 0x0000000e07d77221 */ /* 0x000fc80000000100 */
[----:B------:R-:W0:Y:S01]  /*59f0*/  SHFL.BFLY PT, R14, R125, 0x2, 0x1f ;  /* 0x0c401f007d0e7f89 */ /* 0x000e2200000e0000 */
[----:B------:R-:W-:-:S03]  /*5a00*/  FMNMX R208, R126, R13, !PT ;  /* 0x0000000d7ed07209 */ /* 0x000fc60007800000 */
[----:B------:R-:W1:Y:S02]  /*5a10*/  SHFL.BFLY PT, R126, R124, 0x1, 0x1f ;  /* 0x0c201f007c7e7f89 */ /* 0x000e6400000e0000 */
[----:B------:R-:W-:Y:S02]  /*5a20*/  FADD R214, -R208, R13 ;  /* 0x0000000dd0d67221 */ /* 0x000fe40000000100 */
[----:B-----5:R-:W-:Y:S01]  /*5a30*/  STS.U16 [R0+0x10400], R144 ;  /* 0x0104009000007388 */ /* 0x020fe20000000400 */
[----:B0-----:R-:W-:-:S05]  /*5a40*/  FMNMX R14, R125, R14, !PT ;  /* 0x0000000e7d0e7209 */ /* 0x001fca0007800000 */
[----:B------:R-:W0:Y:S04]  /*5a50*/  SHFL.BFLY PT, R13, R14, 0x1, 0x1f ;  /* 0x0c201f000e0d7f89 */ /* 0x000e2800000e0000 */
[----:B------:R-:W-:Y:S04]  /*5a60*/  STS.U16 [R0+0x10600], R145 ;  /* 0x0106009100007388 */ /* 0x000fe80000000400 */
[----:B------:R-:W-:Y:S04]  /*5a70*/  STS.U16 [R0+0x10800], R159 ;  /* 0x0108009f00007388 */ /* 0x000fe80000000400 */
[----:B------:R-:W-:Y:S04]  /*5a80*/  STS.U16 [R0+0x10a00], R149 ;  /* 0x010a009500007388 */ /* 0x000fe80000000400 */
[----:B------:R-:W-:Y:S04]  /*5a90*/  STS.U16 [R0+0x10c00], R141 ;  /* 0x010c008d00007388 */ /* 0x000fe80000000400 */
[----:B------:R-:W-:Y:S04]  /*5aa0*/  STS.U16 [R0+0x10e00], R158 ;  /* 0x010e009e00007388 */ /* 0x000fe80000000400 */
[----:B------:R-:W-:Y:S04]  /*5ab0*/  STS.U16 [R0+0x11000], R148 ;  /* 0x0110009400007388 */ /* 0x000fe80000000400 */
[----:B------:R2:W-:Y:S04]  /*5ac0*/  STS.U16 [R0+0x11200], R140 ;  /* 0x0112008c00007388 */ /* 0x0005e80000000400 */
[----:B------:R-:W-:Y:S04]  /*5ad0*/  STS.U16 [R0+0x11400], R157 ;  /* 0x0114009d00007388 */ /* 0x000fe80000000400 */
[----:B------:R3:W-:Y:S04]  /*5ae0*/  STS.U16 [R0+0x11600], R153 ;  /* 0x0116009900007388 */ /* 0x0007e80000000400 */
[----:B------:R-:W-:Y:S04]  /*5af0*/  STS.U16 [R0+0x11800], R154 ;  /* 0x0118009a00007388 */ /* 0x000fe80000000400 */
[----:B------:R-:W-:Y:S04]  /*5b00*/  STS.U16 [R0+0x11a00], R155 ;  /* 0x011a009b00007388 */ /* 0x000fe80000000400 */
[----:B------:R-:W-:Y:S04]  /*5b10*/  STS.U16 [R0+0x11c00], R156 ;  /* 0x011c009c00007388 */ /* 0x000fe80000000400 */
[----:B------:R4:W-:Y:S01]  /*5b20*/  STS.U16 [R0+0x11e00], R152 ;  /* 0x011e009800007388 */ /* 0x0009e20000000400 */
[----:B-1----:R-:W-:-:S04]  /*5b30*/  FMNMX R126, R124, R126, !PT ;  /* 0x0000007e7c7e7209 */ /* 0x002fc80007800000 */
[----:B------:R-:W-:Y:S01]  /*5b40*/  FMNMX R209, R126, R12, !PT ;  /* 0x0000000c7ed17209 */ /* 0x000fe20007800000 */
[----:B------:R-:W-:Y:S01]  /*5b50*/  BAR.SYNC.DEFER_BLOCKING 0x0 ;  /* 0x0000000000007b1d */ /* 0x000fe20000010000 */
[----:B0-----:R-:W-:-:S03]  /*5b60*/  FMNMX R13, R14, R13, !PT ;  /* 0x0000000d0e0d7209 */ /* 0x001fc60007800000 */
[----:B------:R-:W-:Y:S02]  /*5b70*/  FADD R113, R113, -R209 ;  /* 0x800000d171717221 */ /* 0x000fe40000000000 */
[----:B------:R-:W-:Y:S01]  /*5b80*/  FADD R12, -R209, R12 ;  /* 0x0000000cd10c7221 */ /* 0x000fe20000000100 */
[----:B------:R-:W-:Y:S01]  /*5b90*/  FMNMX R210, R13, R104, !PT ;  /* 0x000000680dd27209 */ /* 0x000fe20007800000 */
[----:B------:R-:W-:Y:S02]  /*5ba0*/  FMUL R113, R113, 1.4426950216293334961 ;  /* 0x3fb8aa3b71717820 */ /* 0x000fe40000400000 */
[----:B------:R-:W-:Y:S02]  /*5bb0*/  FMUL R12, R12, 1.4426950216293334961 ;  /* 0x3fb8aa3b0c0c7820 */ /* 0x000fe40000400000 */
[----:B--2---:R0:W-:Y:S08]  /*5bc0*/  MUFU.EX2 R140, R113 ;  /* 0x00000071008c7308 */ /* 0x0041f00000000800 */
[----:B------:R1:W-:Y:S01]  /*5bd0*/  MUFU.EX2 R213, R12 ;  /* 0x0000000c00d57308 */ /* 0x0003e20000000800 */
[----:B0-----:R-:W-:-:S02]  /*5be0*/  FADD R113, R15, -R210 ;  /* 0x800000d20f717221 */ /* 0x001fc40000000000 */
[--C-:B------:R-:W-:Y:S01]  /*5bf0*/  FADD R164, R164, -R7.reuse ;  /* 0x80000007a4a47221 */ /* 0x100fe20000000000 */
[----:B------:R-:W-:Y:S04]  /*5c00*/  LDSM.16.M88.4 R124, [R6+0x10200] ;  /* 0x01020000067c783b */ /* 0x000fe80000000200 */
[----:B-1----:R-:W0:Y:S01]  /*5c10*/  LDSM.16.M88.4 R12, [R6+0x10000] ;  /* 0x01000000060c783b */ /* 0x002e220000000200 */
[--C-:B------:R-:W-:Y:S02]  /*5c20*/  FADD R133, R128, -R7.reuse ;  /* 0x8000000780857221 */ /* 0x100fe40000000000 */
[----:B------:R-:W-:Y:S02]  /*5c30*/  FADD R161, R161, -R7 ;  /* 0x80000007a1a17221 */ /* 0x000fe40000000000 */
[----:B------:R-:W-:-:S02]  /*5c40*/  FADD R132, R132, -R208 ;  /* 0x800000d084847221 */ /* 0x000fc40000000000 */
[--C-:B------:R-:W-:Y:S02]  /*5c50*/  FADD R163, R163, -R208.reuse ;  /* 0x800000d0a3a37221 */ /* 0x100fe40000000000 */
[----:B------:R-:W-:Y:S02]  /*5c60*/  FADD R160, R160, -R209 ;  /* 0x800000d1a0a07221 */ /* 0x000fe40000000000 */
[----:B------:R-:W-:Y:S02]  /*5c70*/  FADD R165, R165, -R7 ;  /* 0x80000007a5a57221 */ /* 0x000fe40000000000 */
[--C-:B------:R-:W-:Y:S02]  /*5c80*/  FADD R122, R122, -R208.reuse ;  /* 0x800000d07a7a7221 */ /* 0x100fe40000000000 */
[----:B------:R-:W-:Y:S02]  /*5c90*/  FADD R115, R115, -R208 ;  /* 0x800000d073737221 */ /* 0x000fe40000000000 */
[----:B------:R-:W-:-:S02]  /*5ca0*/  FADD R114, R114, -R209 ;  /* 0x800000d172727221 */ /* 0x000fc40000000000 */
[----:B------:R-:W-:Y:S02]  /*5cb0*/  FADD R120, R120, -R209 ;  /* 0x800000d178787221 */ /* 0x000fe40000000000 */
[--C-:B------:R-:W-:Y:S02]  /*5cc0*/  FADD R123, R123, -R210.reuse ;  /* 0x800000d27b7b7221 */ /* 0x100fe40000000000 */
[--C-:B------:R-:W-:Y:S02]  /*5cd0*/  FADD R121, R121, -R210.reuse ;  /* 0x800000d279797221 */ /* 0x100fe40000000000 */
[----:B------:R-:W-:Y:S02]  /*5ce0*/  FADD R112, R112, -R210 ;  /* 0x800000d270707221 */ /* 0x000fe40000000000 */
[----:B------:R-:W-:Y:S02]  /*5cf0*/  FADD R104, -R210, R104 ;  /* 0x00000068d2687221 */ /* 0x000fe40000000100 */
[----:B------:R-:W-:-:S02]  /*5d00*/  FMUL R129, R164, 1.4426950216293334961 ;  /* 0x3fb8aa3ba4817820 */ /* 0x000fc40000400000 */
[----:B------:R-:W-:Y:S02]  /*5d10*/  FMUL R133, R133, 1.4426950216293334961 ;  /* 0x3fb8aa3b85857820 */ /* 0x000fe40000400000 */
[----:B------:R-:W-:Y:S02]  /*5d20*/  FMUL R145, R161, 1.4426950216293334961 ;  /* 0x3fb8aa3ba1917820 */ /* 0x000fe40000400000 */
[----:B------:R-:W-:Y:S02]  /*5d30*/  FMUL R215, R215, 1.4426950216293334961 ;  /* 0x3fb8aa3bd7d77820 */ /* 0x000fe40000400000 */
[----:B------:R-:W-:Y:S02]  /*5d40*/  FMUL R132, R132, 1.4426950216293334961 ;  /* 0x3fb8aa3b84847820 */ /* 0x000fe40000400000 */
[----:B------:R-:W-:Y:S02]  /*5d50*/  FMUL R149, R163, 1.4426950216293334961 ;  /* 0x3fb8aa3ba3957820 */ /* 0x000fe40000400000 */
        /* <DEDUP_REMOVED lines=11> */
[----:B------:R-:W-:Y:S01]  /*5e10*/  FMUL R104, R104, 1.4426950216293334961 ;  /* 0x3fb8aa3b68687820 */ /* 0x000fe20000400000 */
[----:B------:R-:W-:Y:S08]  /*5e20*/  MUFU.EX2 R136, R133 ;  /* 0x0000008500887308 */ /* 0x000ff00000000800 */
[----:B------:R-:W-:Y:S08]  /*5e30*/  MUFU.EX2 R129, R129 ;  /* 0x0000008100817308 */ /* 0x000ff00000000800 */
[----:B------:R-:W1:Y:S08]  /*5e40*/  MUFU.EX2 R128, R165 ;  /* 0x000000a500807308 */ /* 0x000e700000000800 */
[----:B------:R-:W-:Y:S08]  /*5e50*/  MUFU.EX2 R145, R145 ;  /* 0x0000009100917308 */ /* 0x000ff00000000800 */
[----:B------:R-:W2:Y:S08]  /*5e60*/  MUFU.EX2 R215, R215 ;  /* 0x000000d700d77308 */ /* 0x000eb00000000800 */
[----:B------:R-:W-:Y:S08]  /*5e70*/  MUFU.EX2 R132, R132 ;  /* 0x0000008400847308 */ /* 0x000ff00000000800 */
[----:B------:R-:W5:Y:S08]  /*5e80*/  MUFU.EX2 R133, R122 ;  /* 0x0000007a00857308 */ /* 0x000f700000000800 */
[----:B------:R-:W-:Y:S08]  /*5e90*/  MUFU.EX2 R141, R115 ;  /* 0x00000073008d7308 */ /* 0x000ff00000000800 */
[----:B------:R-:W-:Y:S08]  /*5ea0*/  MUFU.EX2 R149, R149 ;  /* 0x0000009500957308 */ /* 0x000ff00000000800 */
[----:B------:R-:W0:Y:S08]  /*5eb0*/  MUFU.EX2 R214, R214 ;  /* 0x000000d600d67308 */ /* 0x000e300000000800 */
[----:B------:R-:W-:Y:S08]  /*5ec0*/  MUFU.EX2 R134, R114 ;  /* 0x0000007200867308 */ /* 0x000ff00000000800 */
[----:B------:R1:W0:Y:S08]  /*5ed0*/  MUFU.EX2 R135, R120 ;  /* 0x0000007800877308 */ /* 0x0002300000000800 */
[----:B------:R-:W-:Y:S08]  /*5ee0*/  MUFU.EX2 R148, R148 ;  /* 0x0000009400947308 */ /* 0x000ff00000000800 */
[----:B------:R-:W-:Y:S08]  /*5ef0*/  MUFU.EX2 R137, R123 ;  /* 0x0000007b00897308 */ /* 0x000ff00000000800 */
[----:B------:R-:W0:Y:S08]  /*5f00*/  MUFU.EX2 R138, R113 ;  /* 0x00000071008a7308 */ /* 0x000e300000000800 */
[----:B------:R5:W-:Y:S08]  /*5f10*/  MUFU.EX2 R144, R121 ;  /* 0x0000007900907308 */ /* 0x000bf00000000800 */
[----:B---3--:R3:W3:Y:S08]  /*5f20*/  MUFU.EX2 R153, R112 ;  /* 0x0000007000997308 */ /* 0x0086f00000000800 */
[----:B------:R-:W3:Y:S01]  /*5f30*/  MUFU.EX2 R212, R104 ;  /* 0x0000006800d47308 */ /* 0x000ee20000000800 */
[--C-:B----4-:R-:W-:Y:S01]  /*5f40*/  FADD R152, R105, -R7.reuse ;  /* 0x8000000769987221 */ /* 0x110fe20000000000 */
[----:B-1----:R-:W-:Y:S01]  /*5f50*/  F2FP.BF16.PACK_AB R120, R128, R129 ;  /* 0x000000818078723e */ /* 0x002fe200000010ff */
[----:B--2---:R-:W-:Y:S01]  /*5f60*/  FMUL R20, R215, R20 ;  /* 0x00000014d7147220 */ /* 0x004fe20000400000 */
[----:B-----5:R-:W-:Y:S01]  /*5f70*/  F2FP.BF16.PACK_AB R121, R133, R132 ;  /* 0x000000848579723e */ /* 0x020fe200000010ff */
[----:B------:R-:W-:Y:S01]  /*5f80*/  FMUL R21, R215, R21 ;  /* 0x00000015d7157220 */ /* 0x000fe20000400000 */
[----:B------:R-:W-:Y:S01]  /*5f90*/  F2FP.BF16.PACK_AB R122, R145, R136 ;  /* 0x00000088917a723e */ /* 0x000fe200000010ff */
[C---:B0-----:R-:W-:Y:S01]  /*5fa0*/  FMUL R22, R214.reuse, R22 ;  /* 0x00000016d6167220 */ /* 0x041fe20000400000 */
[----:B------:R-:W-:Y:S01]  /*5fb0*/  F2FP.BF16.PACK_AB R123, R149, R141 ;  /* 0x0000008d957b723e */ /* 0x000fe200000010ff */
[----:B------:R-:W-:Y:S01]  /*5fc0*/  FMUL R23, R214, R23 ;  /* 0x00000017d6177220 */ /* 0x000fe20000400000 */
[----:B---3--:R-:W-:Y:S01]  /*5fd0*/  F2FP.BF16.PACK_AB R112, R135, R134 ;  /* 0x000000868770723e */ /* 0x008fe200000010ff */
[C---:B------:R-:W-:Y:S01]  /*5fe0*/  FMUL R52, R213.reuse, R52 ;  /* 0x00000034d5347220 */ /* 0x040fe20000400000 */
[----:B------:R-:W-:Y:S01]  /*5ff0*/  F2FP.BF16.PACK_AB R113, R138, R137 ;  /* 0x000000898a71723e */ /* 0x000fe200000010ff */
[----:B------:R-:W-:Y:S01]  /*6000*/  FMUL R53, R213, R53 ;  /* 0x00000035d5357220 */ /* 0x000fe20000400000 */
[----:B------:R-:W-:Y:S01]  /*6010*/  F2FP.BF16.PACK_AB R114, R148, R140 ;  /* 0x0000008c9472723e */ /* 0x000fe200000010ff */
[----:B------:R-:W-:Y:S01]  /*6020*/  FADD R142, R142, -R7 ;  /* 0x800000078e8e7221 */ /* 0x000fe20000000000 */
[----:B------:R-:W-:Y:S01]  /*6030*/  F2FP.BF16.PACK_AB R115, R153, R144 ;  /* 0x000000909973723e */ /* 0x000fe200000010ff */
[----:B------:R-:W-:-:S02]  /*6040*/  FMUL R54, R212, R54 ;  /* 0x00000036d4367220 */ /* 0x000fc40000400000 */
[----:B------:R-:W-:Y:S02]  /*6050*/  FMUL R55, R212, R55 ;  /* 0x00000037d4377220 */ /* 0x000fe40000400000 */
[--C-:B------:R-:W-:Y:S02]  /*6060*/  FADD R143, R143, -R7.reuse ;  /* 0x800000078f8f7221 */ /* 0x100fe40000000000 */
[----:B------:R-:W-:Y:S02]  /*6070*/  FADD R147, R147, -R7 ;  /* 0x8000000793937221 */ /* 0x000fe40000000000 */
[--C-:B------:R-:W-:Y:S02]  /*6080*/  FADD R110, R110, -R208.reuse ;  /* 0x800000d06e6e7221 */ /* 0x100fe40000000000 */
[--C-:B------:R-:W-:Y:S02]  /*6090*/  FADD R109, R109, -R208.reuse ;  /* 0x800000d06d6d7221 */ /* 0x100fe40000000000 */
[----:B------:R-:W-:-:S02]  /*60a0*/  FADD R111, R111, -R208 ;  /* 0x800000d06f6f7221 */ /* 0x000fc40000000000 */
[----:B------:R-:W-:Y:S02]  /*60b0*/  FADD R146, R146, -R208 ;  /* 0x800000d092927221 */ /* 0x000fe40000000000 */
[--C-:B------:R-:W-:Y:S02]  /*60c0*/  FADD R106, R106, -R209.reuse ;  /* 0x800000d16a6a7221 */ /* 0x100fe40000000000 */
[--C-:B------:R-:W-:Y:S02]  /*60d0*/  FADD R107, R107, -R209.reuse ;  /* 0x800000d16b6b7221 */ /* 0x100fe40000000000 */
[--C-:B------:R-:W-:Y:S02]  /*60e0*/  FADD R108, R108, -R209.reuse ;  /* 0x800000d16c6c7221 */ /* 0x100fe40000000000 */
[----:B------:R-:W-:Y:S02]  /*60f0*/  FADD R131, R131, -R209 ;  /* 0x800000d183837221 */ /* 0x000fe40000000000 */
[----:B------:R-:W-:-:S02]  /*6100*/  FADD R151, R151, -R210 ;  /* 0x800000d297977221 */ /* 0x000fc40000000000 */
[--C-:B------:R-:W-:Y:S02]  /*6110*/  FADD R150, R150, -R210.reuse ;  /* 0x800000d296967221 */ /* 0x100fe40000000000 */
[--C-:B------:R-:W-:Y:S02]  /*6120*/  FADD R139, R139, -R210.reuse ;  /* 0x800000d28b8b7221 */ /* 0x100fe40000000000 */
[----:B------:R-:W-:Y:S02]  /*6130*/  FADD R130, R130, -R210 ;  /* 0x800000d282827221 */ /* 0x000fe40000000000 */
        /* <DEDUP_REMOVED lines=15> */
[----:B------:R-:W-:Y:S01]  /*6230*/  FMUL R130, R130, 1.4426950216293334961 ;  /* 0x3fb8aa3b82827820 */ /* 0x000fe20000400000 */
[-C--:B------:R-:W-:Y:S01]  /*6240*/  HMMA.16816.F32.BF16 R20, R120, R12.reuse, R20 ;  /* 0x0000000c7814723c */ /* 0x080fe20000041814 */
[----:B------:R-:W-:Y:S07]  /*6250*/  MUFU.EX2 R152, R152 ;  /* 0x0000009800987308 */ /* 0x000fee0000000800 */
[----:B------:R-:W-:Y:S01]  /*6260*/  HMMA.16816.F32.BF16 R52, R112, R12, R52 ;  /* 0x0000000c7034723c */ /* 0x000fe20000041834 */
[----:B------:R-:W0:Y:S08]  /*6270*/  MUFU.EX2 R161, R142 ;  /* 0x0000008e00a17308 */ /* 0x000e300000000800 */
[----:B------:R-:W-:Y:S08]  /*6280*/  MUFU.EX2 R169, R143 ;  /* 0x0000008f00a97308 */ /* 0x000ff00000000800 */
[----:B------:R-:W-:Y:S08]  /*6290*/  MUFU.EX2 R221, R147 ;  /* 0x0000009300dd7308 */ /* 0x000ff00000000800 */
[----:B------:R-:W-:Y:S08]  /*62a0*/  MUFU.EX2 R157, R110 ;  /* 0x0000006e009d7308 */ /* 0x000ff00000000800 */
[----:B------:R-:W1:Y:S08]  /*62b0*/  MUFU.EX2 R165, R109 ;  /* 0x0000006d00a57308 */ /* 0x000e700000000800 */
[----:B------:R-:W-:Y:S08]  /*62c0*/  MUFU.EX2 R172, R111 ;  /* 0x0000006f00ac7308 */ /* 0x000ff00000000800 */
[----:B------:R-:W2:Y:S08]  /*62d0*/  MUFU.EX2 R220, R146 ;  /* 0x0000009200dc7308 */ /* 0x000eb00000000800 */
[----:B------:R-:W-:Y:S08]  /*62e0*/  MUFU.EX2 R156, R106 ;  /* 0x0000006a009c7308 */ /* 0x000ff00000000800 */
[----:B------:R-:W3:Y:S08]  /*62f0*/  MUFU.EX2 R164, R107 ;  /* 0x0000006b00a47308 */ /* 0x000ef00000000800 */
[----:B------:R0:W-:Y:S08]  /*6300*/  MUFU.EX2 R173, R108 ;  /* 0x0000006c00ad7308 */ /* 0x0001f00000000800 */
[----:B------:R-:W-:Y:S08]  /*6310*/  MUFU.EX2 R219, R131 ;  /* 0x0000008300db7308 */ /* 0x000ff00000000800 */
[----:B------:R-:W-:Y:S08]  /*6320*/  MUFU.EX2 R160, R151 ;  /* 0x0000009700a07308 */ /* 0x000ff00000000800 */
[----:B------:R-:W4:Y:S08]  /*6330*/  MUFU.EX2 R168, R150 ;  /* 0x0000009600a87308 */ /* 0x000f300000000800 */
[----:B------:R-:W-:Y:S08]  /*6340*/  MUFU.EX2 R218, R139 ;  /* 0x0000008b00da7308 */ /* 0x000ff00000000800 */
[----:B------:R-:W5:Y:S01]  /*6350*/  MUFU.EX2 R217, R130 ;  /* 0x0000008200d97308 */ /* 0x000f620000000800 */
[----:B0-----:R-:W-:-:S02]  /*6360*/  F2FP.BF16.PACK_AB R108, R161, R152 ;  /* 0x00000098a16c723e */ /* 0x001fc400000010ff */
[----:B-1----:R-:W-:Y:S02]  /*6370*/  F2FP.BF16.PACK_AB R109, R165, R157 ;  /* 0x0000009da56d723e */ /* 0x002fe400000010ff */
[----:B------:R-:W-:Y:S02]  /*6380*/  F2FP.BF16.PACK_AB R110, R221, R169 ;  /* 0x000000a9dd6e723e */ /* 0x000fe400000010ff */
[----:B--2---:R-:W-:Y:S02]  /*6390*/  F2FP.BF16.PACK_AB R111, R220, R172 ;  /* 0x000000acdc6f723e */ /* 0x004fe400000010ff */
[----:B---3--:R-:W-:Y:S02]  /*63a0*/  F2FP.BF16.PACK_AB R104, R164, R156 ;  /* 0x0000009ca468723e */ /* 0x008fe400000010ff */
[----:B----4-:R-:W-:Y:S02]  /*63b0*/  F2FP.BF16.PACK_AB R105, R168, R160 ;  /* 0x000000a0a869723e */ /* 0x010fe400000010ff */
[----:B------:R-:W-:Y:S01]  /*63c0*/  F2FP.BF16.PACK_AB R106, R219, R173 ;  /* 0x000000addb6a723e */ /* 0x000fe200000010ff */
[----:B------:R-:W-:Y:S01]  /*63d0*/  FMUL R24, R215, R24 ;  /* 0x00000018d7187220 */ /* 0x000fe20000400000 */
[----:B-----5:R-:W-:Y:S01]  /*63e0*/  F2FP.BF16.PACK_AB R107, R217, R218 ;  /* 0x000000dad96b723e */ /* 0x020fe200000010ff */
[----:B------:R-:W-:-:S02]  /*63f0*/  FMUL R25, R215, R25 ;  /* 0x00000019d7197220 */ /* 0x000fc40000400000 */
[C---:B------:R-:W-:Y:S02]  /*6400*/  FMUL R26, R214.reuse, R26 ;  /* 0x0000001ad61a7220 */ /* 0x040fe40000400000 */
[----:B------:R-:W-:Y:S02]  /*6410*/  FMUL R27, R214, R27 ;  /* 0x0000001bd61b7220 */ /* 0x000fe40000400000 */
[C---:B------:R-:W-:Y:S02]  /*6420*/  FMUL R56, R213.reuse, R56 ;  /* 0x00000038d5387220 */ /* 0x040fe40000400000 */
[----:B------:R-:W-:Y:S02]  /*6430*/  FMUL R57, R213, R57 ;  /* 0x00000039d5397220 */ /* 0x000fe40000400000 */
[C---:B------:R-:W-:Y:S02]  /*6440*/  FMUL R58, R212.reuse, R58 ;  /* 0x0000003ad43a7220 */ /* 0x040fe40000400000 */
[----:B------:R-:W-:Y:S01]  /*6450*/  FMUL R59, R212, R59 ;  /* 0x0000003bd43b7220 */ /* 0x000fe20000400000 */
[-C--:B------:R-:W-:Y:S08]  /*6460*/  HMMA.16816.F32.BF16 R20, R108, R14.reuse, R20 ;  /* 0x0000000e6c14723c */ /* 0x080ff00000041814 */
[----:B------:R-:W-:Y:S01]  /*6470*/  HMMA.16816.F32.BF16 R52, R104, R14, R52 ;  /* 0x0000000e6834723c */ /* 0x000fe20000041834 */
[----:B------:R-:W0:Y:S07]  /*6480*/  LDSM.16.M88.4 R12, [R6+0x10400] ;  /* 0x01040000060c783b */ /* 0x000e2e0000000200 */
[-C--:B------:R-:W-:Y:S08]  /*6490*/  HMMA.16816.F32.BF16 R24, R120, R124.reuse, R24 ;  /* 0x0000007c7818723c */ /* 0x080ff00000041818 */
[----:B------:R-:W-:Y:S01]  /*64a0*/  HMMA.16816.F32.BF16 R56, R112, R124, R56 ;  /* 0x0000007c7038723c */ /* 0x000fe20000041838 */
[----:B------:R-:W-:-:S02]  /*64b0*/  FMUL R16, R215, R16 ;  /* 0x00000010d7107220 */ /* 0x000fc40000400000 */
[----:B------:R-:W-:Y:S02]  /*64c0*/  FMUL R17, R215, R17 ;  /* 0x00000011d7117220 */ /* 0x000fe40000400000 */
[C---:B------:R-:W-:Y:S02]  /*64d0*/  FMUL R18, R214.reuse, R18 ;  /* 0x00000012d6127220 */ /* 0x040fe40000400000 */
[----:B------:R-:W-:-:S09]  /*64e0*/  FMUL R19, R214, R19 ;  /* 0x00000013d6137220 */ /* 0x000fd20000400000 */
[-C--:B------:R-:W-:Y:S08]  /*64f0*/  HMMA.16816.F32.BF16 R24, R108, R126.reuse, R24 ;  /* 0x0000007e6c18723c */ /* 0x080ff00000041818 */
[----:B------:R-:W-:Y:S01]  /*6500*/  HMMA.16816.F32.BF16 R56, R104, R126, R56 ;  /* 0x0000007e6838723c */ /* 0x000fe20000041838 */
[----:B------:R-:W1:Y:S01]  /*6510*/  LDSM.16.M88.4 R124, [R6+0x10600] ;  /* 0x01060000067c783b */ /* 0x000e620000000200 */
[----:B------:R-:W-:-:S02]  /*6520*/  FMUL R204, R213, R204 ;  /* 0x000000ccd5cc7220 */ /* 0x000fc40000400000 */
[----:B------:R-:W-:Y:S02]  /*6530*/  FMUL R205, R213, R205 ;  /* 0x000000cdd5cd7220 */ /* 0x000fe40000400000 */
[C---:B------:R-:W-:Y:S02]  /*6540*/  FMUL R206, R212.reuse, R206 ;  /* 0x000000ced4ce7220 */ /* 0x040fe40000400000 */
[----:B------:R-:W-:Y:S01]  /*6550*/  FMUL R207, R212, R207 ;  /* 0x000000cfd4cf7220 */ /* 0x000fe20000400000 */
[-C--:B0-----:R-:W-:Y:S08]  /*6560*/  HMMA.16816.F32.BF16 R16, R120, R12.reuse, R16 ;  /* 0x0000000c7810723c */ /* 0x081ff00000041810 */
[----:B------:R-:W-:Y:S07]  /*6570*/  HMMA.16816.F32.BF16 R204, R112, R12, R204 ;  /* 0x0000000c70cc723c */ /* 0x000fee00000418cc */
[----:B------:R-:W-:-:S02]  /*6580*/  FADD R13, R129, R128 ;  /* 0x00000080810d7221 */ /* 0x000fc40000000000 */
[----:B------:R-:W0:Y:S01]  /*6590*/  LDSM.16.M88.4 R128, [R6+0x10800] ;  /* 0x010800000680783b */ /* 0x000e220000000200 */
[C---:B------:R-:W-:Y:S02]  /*65a0*/  FMUL R176, R215.reuse, R176 ;  /* 0x000000b0d7b07220 */ /* 0x040fe40000400000 */
[----:B------:R-:W-:Y:S02]  /*65b0*/  FMUL R177, R215, R177 ;  /* 0x000000b1d7b17220 */ /* 0x000fe40000400000 */
[C---:B------:R-:W-:Y:S02]  /*65c0*/  FMUL R178, R214.reuse, R178 ;  /* 0x000000b2d6b27220 */ /* 0x040fe40000400000 */
[----:B------:R-:W-:Y:S02]  /*65d0*/  FMUL R179, R214, R179 ;  /* 0x000000b3d6b37220 */ /* 0x000fe40000400000 */
[C---:B------:R-:W-:Y:S02]  /*65e0*/  FMUL R8, R213.reuse, R8 ;  /* 0x00000008d5087220 */ /* 0x040fe40000400000 */
[----:B------:R-:W-:-:S02]  /*65f0*/  FMUL R9, R213, R9 ;  /* 0x00000009d5097220 */ /* 0x000fc40000400000 */
[C---:B------:R-:W-:Y:S02]  /*6600*/  FMUL R10, R212.reuse, R10 ;  /* 0x0000000ad40a7220 */ /* 0x040fe40000400000 */
[----:B------:R-:W-:Y:S01]  /*6610*/  FMUL R11, R212, R11 ;  /* 0x0000000bd40b7220 */ /* 0x000fe20000400000 */
[----:B-1----:R-:W-:Y:S01]  /*6620*/  HMMA.16816.F32.BF16 R176, R120, R124, R176 ;  /* 0x0000007c78b0723c */ /* 0x002fe200000418b0 */
[----:B------:R-:W-:Y:S02]  /*6630*/  FADD R12, R132, R133 ;  /* 0x00000085840c7221 */ /* 0x000fe40000000000 */
[----:B------:R-:W-:-:S05]  /*6640*/  FADD R13, R136, R13 ;  /* 0x0000000d880d7221 */ /* 0x000fca0000000000 */
[----:B------:R-:W-:Y:S01]  /*6650*/  HMMA.16816.F32.BF16 R8, R112, R124, R8 ;  /* 0x0000007c7008723c */ /* 0x000fe20000041808 */
[----:B------:R-:W-:-:S06]  /*6660*/  FADD R12, R141, R12 ;  /* 0x0000000c8d0c7221 */ /* 0x000fcc0000000000 */
[----:B------:R-:W-:Y:S02]  /*6670*/  FADD R125, R134, R135 ;  /* 0x00000087867d7221 */ /* 0x000fe40000000000 */
[----:B------:R-:W-:Y:S01]  /*6680*/  FADD R124, R137, R138 ;  /* 0x0000008a897c7221 */ /* 0x000fe20000000000 */
[----:B------:R-:W1:Y:S01]  /*6690*/  LDSM.16.M88.4 R132, [R6+0x10a00] ;  /* 0x010a00000684783b */ /* 0x000e620000000200 */
[----:B------:R-:W-:Y:S02]  /*66a0*/  FADD R125, R140, R125 ;  /* 0x0000007d8c7d7221 */ /* 0x000fe40000000000 */
[----:B------:R-:W-:Y:S01]  /*66b0*/  FADD R13, R145, R13 ;  /* 0x0000000d910d7221 */ /* 0x000fe20000000000 */
[----:B------:R-:W2:Y:S01]  /*66c0*/  LDSM.16.M88.4 R136, [R6+0x10c00] ;  /* 0x010c00000688783b */ /* 0x000ea20000000200 */
[----:B------:R-:W-:Y:S02]  /*66d0*/  FADD R12, R149, R12 ;  /* 0x0000000c950c7221 */ /* 0x000fe40000000000 */
[C---:B------:R-:W-:Y:S01]  /*66e0*/  FMUL R96, R215.reuse, R96 ;  /* 0x00000060d7607220 */ /* 0x040fe20000400000 */
[----:B------:R-:W3:Y:S01]  /*66f0*/  LDSM.16.M88.4 R140, [R6+0x10e00] ;  /* 0x010e0000068c783b */ /* 0x000ee20000000200 */
[----:B------:R-:W-:-:S02]  /*6700*/  FMUL R97, R215, R97 ;  /* 0x00000061d7617220 */ /* 0x000fc40000400000 */
[C---:B------:R-:W-:Y:S02]  /*6710*/  FMUL R98, R214.reuse, R98 ;  /* 0x00000062d6627220 */ /* 0x040fe40000400000 */
[----:B------:R-:W-:Y:S02]  /*6720*/  FMUL R99, R214, R99 ;  /* 0x00000063d6637220 */ /* 0x000fe40000400000 */
[C---:B------:R-:W-:Y:S02]  /*6730*/  FMUL R28, R213.reuse, R28 ;  /* 0x0000001cd51c7220 */ /* 0x040fe40000400000 */
[----:B------:R-:W-:Y:S02]  /*6740*/  FMUL R29, R213, R29 ;  /* 0x0000001dd51d7220 */ /* 0x000fe40000400000 */
[C---:B------:R-:W-:Y:S02]  /*6750*/  FMUL R30, R212.reuse, R30 ;  /* 0x0000001ed41e7220 */ /* 0x040fe40000400000 */
[----:B------:R-:W-:-:S02]  /*6760*/  FMUL R31, R212, R31 ;  /* 0x0000001fd41f7220 */ /* 0x000fc40000400000 */
[----:B------:R-:W-:Y:S02]  /*6770*/  FADD R124, R144, R124 ;  /* 0x0000007c907c7221 */ /* 0x000fe40000000000 */
[----:B------:R-:W-:Y:S02]  /*6780*/  FADD R125, R148, R125 ;  /* 0x0000007d947d7221 */ /* 0x000fe40000000000 */
[----:B------:R-:W-:Y:S02]  /*6790*/  FADD R13, R152, R13 ;  /* 0x0000000d980d7221 */ /* 0x000fe40000000000 */
[----:B------:R-:W-:Y:S01]  /*67a0*/  FADD R12, R157, R12 ;  /* 0x0000000c9d0c7221 */ /* 0x000fe20000000000 */
[----:B0-----:R-:W-:Y:S01]  /*67b0*/  HMMA.16816.F32.BF16 R96, R120, R128, R96 ;  /* 0x000000807860723c */ /* 0x001fe20000041860 */
[----:B------:R-:W-:Y:S01]  /*67c0*/  FADD R124, R153, R124 ;  /* 0x0000007c997c7221 */ /* 0x000fe20000000000 */
[----:B------:R-:W0:Y:S01]  /*67d0*/  LDSM.16.M88.4 R144, [R6+0x11000] ;  /* 0x011000000690783b */ /* 0x000e220000000200 */
[----:B------:R-:W-:-:S02]  /*67e0*/  FADD R125, R156, R125 ;  /* 0x0000007d9c7d7221 */ /* 0x000fc40000000000 */
[----:B------:R-:W-:Y:S01]  /*67f0*/  FADD R13, R161, R13 ;  /* 0x0000000da10d7221 */ /* 0x000fe20000000000 */
[----:B------:R-:W4:Y:S01]  /*6800*/  LDSM.16.M88.4 R148, [R6+0x11200] ;  /* 0x011200000694783b */ /* 0x000f220000000200 */
[----:B------:R-:W-:Y:S01]  /*6810*/  FADD R12, R165, R12 ;  /* 0x0000000ca50c7221 */ /* 0x000fe20000000000 */
[----:B------:R-:W-:Y:S01]  /*6820*/  HMMA.16816.F32.BF16 R28, R112, R128, R28 ;  /* 0x00000080701c723c */ /* 0x000fe2000004181c */
[----:B------:R-:W-:Y:S01]  /*6830*/  FADD R124, R160, R124 ;  /* 0x0000007ca07c7221 */ /* 0x000fe20000000000 */
[----:B------:R-:W5:Y:S04]  /*6840*/  LDSM.16.M88.4 R152, [R6+0x11400] ;  /* 0x011400000698783b */ /* 0x000f680000000200 */
[----:B------:R-:W0:Y:S01]  /*6850*/  LDSM.16.M88.4 R156, [R6+0x11600] ;  /* 0x01160000069c783b */ /* 0x000e220000000200 */
[----:B------:R-:W-:-:S02]  /*6860*/  FADD R128, R164, R125 ;  /* 0x0000007da4807221 */ /* 0x000fc40000000000 */
[----:B------:R-:W-:Y:S01]  /*6870*/  FADD R125, R169, R13 ;  /* 0x0000000da97d7221 */ /* 0x000fe20000000000 */
[----:B------:R-:W0:Y:S01]  /*6880*/  LDSM.16.M88.4 R160, [R6+0x11800] ;  /* 0x0118000006a0783b */ /* 0x000e220000000200 */
[----:B------:R-:W-:Y:S02]  /*6890*/  FADD R13, R172, R12 ;  /* 0x0000000cac0d7221 */ /* 0x000fe40000000000 */
[----:B------:R-:W-:Y:S01]  /*68a0*/  FADD R124, R168, R124 ;  /* 0x0000007ca87c7221 */ /* 0x000fe20000000000 */
[----:B------:R-:W0:Y:S01]  /*68b0*/  LDSM.16.M88.4 R164, [R6+0x11a00] ;  /* 0x011a000006a4783b */ /* 0x000e220000000200 */
[----:B------:R-:W-:-:S03]  /*68c0*/  FADD R12, R173, R128 ;  /* 0x00000080ad0c7221 */ /* 0x000fc60000000000 */
[----:B------:R-:W0:Y:S04]  /*68d0*/  LDSM.16.M88.4 R168, [R6+0x11c00] ;  /* 0x011c000006a8783b */ /* 0x000e280000000200 */
[----:B------:R-:W0:Y:S01]  /*68e0*/  LDSM.16.M88.4 R172, [R6+0x11e00] ;  /* 0x011e000006ac783b */ /* 0x000e220000000200 */
[C---:B------:R-:W-:Y:S02]  /*68f0*/  FMUL R60, R215.reuse, R60 ;  /* 0x0000003cd73c7220 */ /* 0x040fe40000400000 */
[----:B------:R-:W-:Y:S02]  /*6900*/  FMUL R61, R215, R61 ;  /* 0x0000003dd73d7220 */ /* 0x000fe40000400000 */
[C---:B------:R-:W-:Y:S02]  /*6910*/  FMUL R62, R214.reuse, R62 ;  /* 0x0000003ed63e7220 */ /* 0x040fe40000400000 */
[----:B------:R-:W-:-:S02]  /*6920*/  FMUL R63, R214, R63 ;  /* 0x0000003fd63f7220 */ /* 0x000fc40000400000 */
[C---:B------:R-:W-:Y:S02]  /*6930*/  FMUL R64, R215.reuse, R64 ;  /* 0x00000040d7407220 */ /* 0x040fe40000400000 */
[C---:B------:R-:W-:Y:S02]  /*6940*/  FMUL R65, R215.reuse, R65 ;  /* 0x00000041d7417220 */ /* 0x040fe40000400000 */
        /* <DEDUP_REMOVED lines=35> */
[----:B------:R-:W-:Y:S02]  /*6b80*/  FMUL R117, R215, R117 ;  /* 0x00000075d7757220 */ /* 0x000fe40000400000 */
[C---:B------:R-:W-:Y:S02]  /*6b90*/  FMUL R118, R214.reuse, R118 ;  /* 0x00000076d6767220 */ /* 0x040fe40000400000 */
[----:B------:R-:W-:Y:S01]  /*6ba0*/  FMUL R119, R214, R119 ;  /* 0x00000077d6777220 */ /* 0x000fe20000400000 */
[C---:B-1----:R-:W-:Y:S08]  /*6bb0*/  HMMA.16816.F32.BF16 R60, R120.reuse, R132, R60 ;  /* 0x00000084783c723c */ /* 0x042ff0000004183c */
[C---:B--2---:R-:W-:Y:S08]  /*6bc0*/  HMMA.16816.F32.BF16 R64, R120.reuse, R136, R64 ;  /* 0x000000887840723c */ /* 0x044ff00000041840 */
[C---:B---3--:R-:W-:Y:S08]  /*6bd0*/  HMMA.16816.F32.BF16 R68, R120.reuse, R140, R68 ;  /* 0x0000008c7844723c */ /* 0x048ff00000041844 */
[C---:B0-----:R-:W-:Y:S08]  /*6be0*/  HMMA.16816.F32.BF16 R72, R120.reuse, R144, R72 ;  /* 0x000000907848723c */ /* 0x041ff00000041848 */
[C---:B----4-:R-:W-:Y:S08]  /*6bf0*/  HMMA.16816.F32.BF16 R76, R120.reuse, R148, R76 ;  /* 0x00000094784c723c */ /* 0x050ff0000004184c */
[C---:B-----5:R-:W-:Y:S08]  /*6c00*/  HMMA.16816.F32.BF16 R80, R120.reuse, R152, R80 ;  /* 0x000000987850723c */ /* 0x060ff00000041850 */
[C---:B------:R-:W-:Y:S08]  /*6c10*/  HMMA.16816.F32.BF16 R84, R120.reuse, R156, R84 ;  /* 0x0000009c7854723c */ /* 0x040ff00000041854 */
[C---:B------:R-:W-:Y:S08]  /*6c20*/  HMMA.16816.F32.BF16 R88, R120.reuse, R160, R88 ;  /* 0x000000a07858723c */ /* 0x040ff00000041858 */
[C---:B------:R-:W-:Y:S08]  /*6c30*/  HMMA.16816.F32.BF16 R92, R120.reuse, R164, R92 ;  /* 0x000000a4785c723c */ /* 0x040ff0000004185c */
[C---:B------:R-:W-:Y:S08]  /*6c40*/  HMMA.16816.F32.BF16 R100, R120.reuse, R168, R100 ;  /* 0x000000a87864723c */ /* 0x040ff00000041864 */
[----:B------:R-:W-:Y:S01]  /*6c50*/  HMMA.16816.F32.BF16 R116, R120, R172, R116 ;  /* 0x000000ac7874723c */ /* 0x000fe20000041874 */
[----:B------:R-:W-:-:S02]  /*6c60*/  FADD R124, R218, R124 ;  /* 0x0000007cda7c7221 */ /* 0x000fc40000000000 */
[----:B------:R-:W-:Y:S02]  /*6c70*/  FADD R125, R221, R125 ;  /* 0x0000007ddd7d7221 */ /* 0x000fe40000000000 */
[----:B------:R-:W-:Y:S02]  /*6c80*/  FADD R13, R220, R13 ;  /* 0x0000000ddc0d7221 */ /* 0x000fe40000000000 */
[----:B------:R-:W-:Y:S02]  /*6c90*/  FADD R12, R219, R12 ;  /* 0x0000000cdb0c7221 */ /* 0x000fe40000000000 */
[----:B------:R-:W-:Y:S01]  /*6ca0*/  FADD R217, R217, R124 ;  /* 0x0000007cd9d97221 */ /* 0x000fe20000000000 */
[-C--:B------:R-:W-:Y:S08]  /*6cb0*/  HMMA.16816.F32.BF16 R16, R108, R14.reuse, R16 ;  /* 0x0000000e6c10723c */ /* 0x080ff00000041810 */
[----:B------:R-:W-:Y:S01]  /*6cc0*/  HMMA.16816.F32.BF16 R204, R104, R14, R204 ;  /* 0x0000000e68cc723c */ /* 0x000fe200000418cc */
[----:B------:R-:W0:Y:S04]  /*6cd0*/  SHFL.BFLY PT, R14, R125, 0x2, 0x1f ;  /* 0x0c401f007d0e7f89 */ /* 0x000e2800000e0000 */
[----:B------:R-:W1:Y:S03]  /*6ce0*/  SHFL.BFLY PT, R15, R13, 0x2, 0x1f ;  /* 0x0c401f000d0f7f89 */ /* 0x000e6600000e0000 */
[----:B------:R-:W-:Y:S01]  /*6cf0*/  HMMA.16816.F32.BF16 R176, R108, R126, R176 ;  /* 0x0000007e6cb0723c */ /* 0x000fe200000418b0 */
[----:B------:R-:W-:-:S07]  /*6d00*/  FMUL R32, R213, R32 ;  /* 0x00000020d5207220 */ /* 0x000fce0000400000 */
        /* <DEDUP_REMOVED lines=23> */
[----:B------:R-:W2:Y:S04]  /*6e80*/  SHFL.BFLY PT, R108, R12, 0x2, 0x1f ;  /* 0x0c401f000c6c7f89 */ /* 0x000ea800000e0000 */
[----:B------:R-:W3:Y:S01]  /*6e90*/  SHFL.BFLY PT, R109, R217, 0x2, 0x1f ;  /* 0x0c401f00d96d7f89 */ /* 0x000ee200000e0000 */
[C---:B------:R-:W-:Y:S02]  /*6ea0*/  FMUL R44, R213.reuse, R44 ;  /* 0x0000002cd52c7220 */ /* 0x040fe40000400000 */
[----:B------:R-:W-:Y:S01]  /*6eb0*/  FMUL R45, R213, R45 ;  /* 0x0000002dd52d7220 */ /* 0x000fe20000400000 */
[----:B------:R-:W4:Y:S01]  /*6ec0*/  S2R R129, SR_CTAID.X ;  /* 0x0000000000817919 */ /* 0x000f220000002500 */
[----:B------:R-:W-:-:S02]  /*6ed0*/  FMUL R46, R212, R46 ;  /* 0x0000002ed42e7220 */ /* 0x000fc40000400000 */
[C---:B------:R-:W-:Y:S02]  /*6ee0*/  FMUL R47, R212.reuse, R47 ;  /* 0x0000002fd42f7220 */ /* 0x040fe40000400000 */
[C---:B------:R-:W-:Y:S02]  /*6ef0*/  FMUL R180, R213.reuse, R180 ;  /* 0x000000b4d5b47220 */ /* 0x040fe40000400000 */
[C---:B------:R-:W-:Y:S02]  /*6f00*/  FMUL R181, R213.reuse, R181 ;  /* 0x000000b5d5b57220 */ /* 0x040fe40000400000 */
[C---:B------:R-:W-:Y:S02]  /*6f10*/  FMUL R182, R212.reuse, R182 ;  /* 0x000000b6d4b67220 */ /* 0x040fe40000400000 */
[----:B------:R-:W-:Y:S02]  /*6f20*/  FMUL R183, R212, R183 ;  /* 0x000000b7d4b77220 */ /* 0x000fe40000400000 */
        /* <DEDUP_REMOVED lines=21> */
[----:B------:R-:W-:Y:S02]  /*7080*/  FMUL R49, R213, R49 ;  /* 0x00000031d5317220 */ /* 0x000fe40000400000 */
[C---:B------:R-:W-:Y:S02]  /*7090*/  FMUL R50, R212.reuse, R50 ;  /* 0x00000032d4327220 */ /* 0x040fe40000400000 */
[----:B------:R-:W-:Y:S01]  /*70a0*/  FMUL R51, R212, R51 ;  /* 0x00000033d4337220 */ /* 0x000fe20000400000 */
[C---:B------:R-:W-:Y:S08]  /*70b0*/  HMMA.16816.F32.BF16 R32, R112.reuse, R132, R32 ;  /* 0x000000847020723c */ /* 0x040ff00000041820 */
        /* <DEDUP_REMOVED lines=9> */
[----:B------:R-:W-:Y:S01]  /*7150*/  HMMA.16816.F32.BF16 R48, R112, R172, R48 ;  /* 0x000000ac7030723c */ /* 0x000fe20000041830 */
[----:B0-----:R-:W-:-:S02]  /*7160*/  FADD R14, R125, R14 ;  /* 0x0000000e7d0e7221 */ /* 0x001fc40000000000 */
[----:B-1----:R-:W-:Y:S02]  /*7170*/  FADD R15, R13, R15 ;  /* 0x0000000f0d0f7221 */ /* 0x002fe40000000000 */
[----:B--2---:R-:W-:Y:S02]  /*7180*/  FADD R108, R12, R108 ;  /* 0x0000006c0c6c7221 */ /* 0x004fe40000000000 */
[----:B---3--:R-:W-:Y:S01]  /*7190*/  FADD R109, R217, R109 ;  /* 0x0000006dd96d7221 */ /* 0x008fe20000000000 */
[----:B------:R-:W0:Y:S01]  /*71a0*/  SHFL.BFLY PT, R12, R14, 0x1, 0x1f ;  /* 0x0c201f000e0c7f89 */ /* 0x000e2200000e0000 */
[----:B------:R-:W-:Y:S01]  /*71b0*/  UIADD3 UR4, UP0, UR4, 0x20, URZ ;  /* 0x0000002004047890 */ /* 0x000fe2000ff1e03f */
[----:B----4-:R-:W-:Y:S02]  /*71c0*/  SHF.L.U32 R129, R129, 0x8, RZ ;  /* 0x0000000881817819 */ /* 0x010fe400000006ff */
[----:B------:R-:W1:Y:S01]  /*71d0*/  SHFL.BFLY PT, R13, R15, 0x1, 0x1f ;  /* 0x0c201f000f0d7f89 */ /* 0x000e6200000e0000 */
[----:B------:R-:W-:-:S03]  /*71e0*/  UIADD3.X UR5, URZ, UR5, URZ, UP0, !UPT ;  /* 0x000000053f057290 */ /* 0x000fc600087fe43f */
[----:B------:R-:W2:Y:S04]  /*71f0*/  SHFL.BFLY PT, R110, R108, 0x1, 0x1f ;  /* 0x0c201f006c6e7f89 */ /* 0x000ea800000e0000 */
[----:B------:R-:W3:Y:S01]  /*7200*/  SHFL.BFLY PT, R111, R109, 0x1, 0x1f ;  /* 0x0c201f006d6f7f89 */ /* 0x000ee200000e0000 */
[----:B------:R-:W-:Y:S01]  /*7210*/  IADD3 R129, R129, 0x100, RZ ;  /* 0x0000010081817810 */ /* 0x000fe20007ffe0ff */
[----:B------:R-:W-:Y:S03]  /*7220*/  HMMA.16816.F32.BF16 R8, R104, R126, R8 ;  /* 0x0000007e6808723c */ /* 0x000fe60000041808 */
[----:B------:R-:W-:-:S05]  /*7230*/  ISETP.LE.U32.AND P0, PT, R129, UR4, PT ;  /* 0x0000000481007c0c */ /* 0x000fca000bf03070 */
        /* <DEDUP_REMOVED lines=11> */
[----:B------:R-:W-:Y:S07]  /*72f0*/  HMMA.16816.F32.BF16 R48, R104, R174, R48 ;  /* 0x000000ae6830723c */ /* 0x000fee0000041830 */
[----:B------:R-:W-:-:S04]  /*7300*/  MOV R104, UR5 ;  /* 0x0000000500687c02 */ /* 0x000fc80008000f00 */
[----:B------:R-:W-:Y:S01]  /*7310*/  ISETP.GE.U32.AND.EX P0, PT, R104, RZ, PT, P0 ;  /* 0x000000ff6800720c */ /* 0x000fe20003f06100 */
[----:B0-----:R-:W-:Y:S01]  /*7320*/  FADD R12, R14, R12 ;  /* 0x0000000c0e0c7221 */ /* 0x001fe20000000000 */
[----:B------:R-:W-:Y:S01]  /*7330*/  MOV R112, 0x20 ;  /* 0x0000002000707802 */ /* 0x000fe20000000f00 */
[----:B-1----:R-:W-:Y:S02]  /*7340*/  FADD R13, R15, R13 ;  /* 0x0000000d0f0d7221 */ /* 0x002fe40000000000 */
[----:B--2---:R-:W-:Y:S02]  /*7350*/  FADD R110, R108, R110 ;  /* 0x0000006e6c6e7221 */ /* 0x004fe40000000000 */
[----:B---3--:R-:W-:Y:S01]  /*7360*/  FADD R111, R109, R111 ;  /* 0x0000006f6d6f7221 */ /* 0x008fe20000000000 */
[----:B------:R-:W-:Y:S01]  /*7370*/  MOV R14, R7 ;  /* 0x00000007000e7202 */ /* 0x000fe20000000f00 */
[----:B------:R-:W-:Y:S01]  /*7380*/  FFMA R225, R215, R225, R12 ;  /* 0x000000e1d7e17223 */ /* 0x000fe2000000000c */
[----:B------:R-:W-:Y:S01]  /*7390*/  MOV R12, R209 ;  /* 0x000000d1000c7202 */ /* 0x000fe20000000f00 */
[----:B------:R-:W-:Y:S01]  /*73a0*/  FFMA R224, R214, R224, R13 ;  /* 0x000000e0d6e07223 */ /* 0x000fe2000000000d */
[----:B------:R-:W-:Y:S01]  /*73b0*/  MOV R13, R208 ;  /* 0x000000d0000d7202 */ /* 0x000fe20000000f00 */
[C---:B------:R-:W-:Y:S01]  /*73c0*/  IMAD R4, R112.reuse, c[0x0][0x1b4], R4 ;  /* 0x00006d0070047a24 */ /* 0x040fe200078e0204 */
[----:B------:R-:W-:Y:S01]  /*73d0*/  MOV R104, R210 ;  /* 0x000000d200687202 */ /* 0x000fe20000000f00 */
[----:B------:R-:W-:-:S02]  /*73e0*/  IMAD R5, R112, c[0x0][0x1a4], R5 ;  /* 0x0000690070057a24 */ /* 0x000fc400078e0205 */
[----:B------:R-:W-:Y:S02]  /*73f0*/  FFMA R223, R213, R223, R110 ;  /* 0x000000dfd5df7223 */ /* 0x000fe4000000006e */
[----:B------:R-:W-:Y:S01]  /*7400*/  FFMA R222, R212, R222, R111 ;  /* 0x000000ded4de7223 */ /* 0x000fe2000000006f */
[----:B------:R-:W-:Y:S01]  /*7410*/  @P0 CALL.REL.NOINC `(.L_x_0) ;  /* 0x0000001000000944 */ /* 0x000fe20003c00000 */
[----:B------:R-:W-:Y:S05]  /*7420*/  BRA `(.L_x_1) ;  /* 0xffffcd4000007947 */ /* 0x000fea000383ffff */
.L_x_0:
[----:B------:R-:W0:Y:S01]  /*7430*/  S2R R236, SR_TID.X ;  /* 0x0000000000ec7919 */ /* 0x000e220000002100 */
[----:B------:R-:W-:Y:S02]  /*7440*/  MOV R107, R75 ;  /* 0x0000004b006b7202 */ /* 0x000fe40000000f00 */
[----:B------:R-:W-:Y:S01]  /*7450*/  FSETP.GEU.AND P2, PT, R224, 1.175494350822287508e-38, PT ;  /* 0x00800000e000780b */ /* 0x000fe20003f4e000 */
[----:B------:R-:W1:Y:S01]  /*7460*/  S2R R0, SR_TID.X ;  /* 0x0000000000007919 */ /* 0x000e620000002100 */
[----:B------:R-:W-:Y:S02]  /*7470*/  MOV R110, R88 ;  /* 0x00000058006e7202 */ /* 0x000fe40000000f00 */
[----:B------:R-:W-:Y:S01]  /*7480*/  FSETP.GEU.AND P1, PT, R225, 1.175494350822287508e-38, PT ;  /* 0x00800000e100780b */ /* 0x000fe20003f2e000 */
[----:B------:R-:W2:Y:S01]  /*7490*/  S2R R4, SR_TID.X ;  /* 0x0000000000047919 */ /* 0x000ea20000002100 */
[----:B------:R-:W-:-:S02]  /*74a0*/  FSETP.GT.AND P0, PT, |R222|, 8.50705917302346158658e+37, PT ;  /* 0x7e800000de00780b */ /* 0x000fc40003f04200 */
[----:B------:R-:W-:Y:S01]  /*74b0*/  MOV R121, R87 ;  /* 0x0000005700797202 */ /* 0x000fe20000000f00 */
[----:B------:R-:W3:Y:S01]  /*74c0*/  S2R R232, SR_CTAID.X ;  /* 0x0000000000e87919 */ /* 0x000ee20000002500 */
[----:B------:R-:W-:Y:S02]  /*74d0*/  MOV R88, R95 ;  /* 0x0000005f00587202 */ /* 0x000fe40000000f00 */
[----:B------:R-:W-:Y:S01]  /*74e0*/  MOV R87, R102 ;  /* 0x0000006600577202 */ /* 0x000fe20000000f00 */
[----:B------:R-:W4:Y:S01]  /*74f0*/  S2R R234, SR_CTAID.Y ;  /* 0x0000000000ea7919 */ /* 0x000f220000002600 */
[----:B------:R-:W-:Y:S02]  /*7500*/  MOV R95, R46 ;  /* 0x0000002e005f7202 */ /* 0x000fe40000000f00 */
[----:B------:R-:W-:Y:S01]  /*7510*/  MOV R102, R45 ;  /* 0x0000002d00667202 */ /* 0x000fe20000000f00 */
[----:B------:R-:W5:Y:S01]  /*7520*/  S2R R123, SR_TID.X ;  /* 0x00000000007b7919 */ /* 0x000f620000002100 */
[----:B------:R-:W-:Y:S01]  /*7530*/  FSEL R211, RZ, -23, P2 ;  /* 0xc1b80000ffd37808 */ /* 0x000fe20001000000 */
[----:B------:R-:W-:Y:S01]  /*7540*/  @P0 FMUL R203, R203, 0.25 ;  /* 0x3e800000cbcb0820 */ /* 0x000fe20000400000 */
[----:B------:R-:W-:Y:S01]  /*7550*/  MOV R15, R71 ;  /* 0x00000047000f7202 */ /* 0x000fe20000000f00 */
[----:B------:R-:W-:Y:S01]  /*7560*/  @P0 FMUL R202, R202, 0.25 ;  /* 0x3e800000caca0820 */ /* 0x000fe20000400000 */
[----:B0-----:R-:W-:Y:S01]  /*7570*/  SHF.L.U32 R3, R236, 0x9, RZ ;  /* 0x00000009ec037819 */ /* 0x001fe200000006ff */
[----:B------:R-:W-:Y:S01]  /*7580*/  @P0 FMUL R199, R199, 0.25 ;  /* 0x3e800000c7c70820 */ /* 0x000fe20000400000 */
[----:B------:R-:W-:Y:S01]  /*7590*/  MOV R71, R43 ;  /* 0x0000002b00477202 */ /* 0x000fe20000000f00 */
[----:B------:R-:W-:Y:S01]  /*75a0*/  @P0 FMUL R198, R198, 0.25 ;  /* 0x3e800000c6c60820 */ /* 0x000fe20000400000 */
[----:B-1----:R-:W-:Y:S01]  /*75b0*/  LOP3.LUT R2, R0, 0x1c, RZ, 0xc0, !PT ;  /* 0x0000001c00027812 */ /* 0x002fe200078ec0ff */
[----:B------:R-:W-:Y:S01]  /*75c0*/  @P0 FMUL R195, R195, 0.25 ;  /* 0x3e800000c3c30820 */ /* 0x000fe20000400000 */
[----:B------:R-:W-:Y:S01]  /*75d0*/  LOP3.LUT R3, R3, 0x3000, RZ, 0xc0, !PT ;  /* 0x0000300003037812 */ /* 0x000fe200078ec0ff */
[----:B------:R-:W-:Y:S01]  /*75e0*/  @P0 FMUL R194, R194, 0.25 ;  /* 0x3e800000c2c20820 */ /* 0x000fe20000400000 */
[----:B--2---:R-:W-:Y:S01]  /*75f0*/  LOP3.LUT R4, R4, 0x3, RZ, 0xc0, !PT ;  /* 0x0000000304047812 */ /* 0x004fe200078ec0ff */
[----:B------:R-:W-:Y:S01]  /*7600*/  @P0 FMUL R191, R191, 0.25 ;  /* 0x3e800000bfbf0820 */ /* 0x000fe20000400000 */
[----:B------:R-:W-:Y:S01]  /*7610*/  LOP3.LUT R0, R0, 0xe0, RZ, 0xc0, !PT ;  /* 0x000000e000007812 */ /* 0x000fe200078ec0ff */
[----:B------:R-:W-:Y:S01]  /*7620*/  @P0 FMUL R190, R190, 0.25 ;  /* 0x3e800000bebe0820 */ /* 0x000fe20000400000 */
[----:B------:R-:W-:Y:S01]  /*7630*/  LEA R75, R4, R3, 0x5 ;  /* 0x00000003044b7211 */ /* 0x000fe200078e28ff */
[----:B------:R-:W-:Y:S01]  /*7640*/  FMUL R3, R224, 8388608 ;  /* 0x4b000000e0037820 */ /* 0x000fe20000400000 */
[----:B------:R-:W-:Y:S01]  /*7650*/  LEA R0, R0, R2, 0x1 ;  /* 0x0000000200007211 */ /* 0x000fe200078e08ff */
[----:B------:R-:W-:Y:S01]  /*7660*/  FMUL R2, R225, 8388608 ;  /* 0x4b000000e1027820 */ /* 0x000fe20000400000 */
[----:B------:R-:W-:Y:S01]  /*7670*/  MOV R137, R10 ;  /* 0x0000000a00897202 */ /* 0x000fe20000000f00 */
[----:B------:R-:W-:Y:S01]  /*7680*/  @P0 FMUL R187, R187, 0.25 ;  /* 0x3e800000bbbb0820 */ /* 0x000fe20000400000 */
[----:B------:R-:W-:Y:S01]  /*7690*/  FSEL R46, R3, R224, !P2 ;  /* 0x000000e0032e7208 */ /* 0x000fe20005000000 */
[----:B------:R-:W-:Y:S01]  /*76a0*/  @P0 FMUL R186, R186, 0.25 ;  /* 0x3e800000baba0820 */ /* 0x000fe20000400000 */
[----:B------:R-:W-:Y:S01]  /*76b0*/  FSEL R45, R2, R225, !P1 ;  /* 0x000000e1022d7208 */ /* 0x000fe20004800000 */
[----:B------:R-:W-:Y:S01]  /*76c0*/  @P0 FMUL R183, R183, 0.25 ;  /* 0x3e800000b7b70820 */ /* 0x000fe20000400000 */
[----:B------:R-:W-:Y:S01]  /*76d0*/  FSETP.GEU.AND P2, PT, |R222|, 1.175494350822287508e-38, PT ;  /* 0x00800000de00780b */ /* 0x000fe20003f4e200 */
[----:B------:R-:W-:Y:S01]  /*76e0*/  @P0 FMUL R182, R182, 0.25 ;  /* 0x3e800000b6b60820 */ /* 0x000fe20000400000 */
[----:B------:R-:W-:Y:S01]  /*76f0*/  MOV R43, R50 ;  /* 0x00000032002b7202 */ /* 0x000fe20000000f00 */
[----:B------:R-:W-:Y:S01]  /*7700*/  FMUL R50, R222, 8388608 ;  /* 0x4b000000de327820 */ /* 0x000fe20000400000 */
[----:B------:R-:W-:Y:S01]  /*7710*/  MOV R10, R41 ;  /* 0x00000029000a7202 */ /* 0x000fe20000000f00 */
[----:B------:R-:W-:Y:S01]  /*7720*/  @P0 FMUL R47, R47, 0.25 ;  /* 0x3e8000002f2f0820 */ /* 0x000fe20000400000 */
[----:B------:R-:W-:Y:S01]  /*7730*/  MOV R143, R54 ;  /* 0x00000036008f7202 */ /* 0x000fe20000000f00 */
[----:B------:R-:W-:Y:S01]  /*7740*/  @P0 FMUL R43, R43, 0.25 ;  /* 0x3e8000002b2b0820 */ /* 0x000fe20000400000 */
[----:B------:R-:W-:Y:S01]  /*7750*/  MOV R140, R55 ;  /* 0x00000037008c7202 */ /* 0x000fe20000000f00 */
[----:B------:R-:W-:Y:S01]  /*7760*/  @P0 FMUL R95, R95, 0.25 ;  /* 0x3e8000005f5f0820 */ /* 0x000fe20000400000 */
[----:B------:R-:W-:Y:S01]  /*7770*/  MOV R41, R51 ;  /* 0x0000003300297202 */ /* 0x000fe20000000f00 */
[----:B------:R-:W-:Y:S01]  /*7780*/  @P0 FMUL R71, R71, 0.25 ;  /* 0x3e80000047470820 */ /* 0x000fe20000400000 */
[----:B------:R-:W-:Y:S01]  /*7790*/  IADD3 R132, R45, -0x3f3504f3, RZ ;  /* 0xc0cafb0d2d847810 */ /* 0x000fe20007ffe0ff */
[----:B------:R-:W-:Y:S01]  /*77a0*/  @P0 FMUL R42, R42, 0.25 ;  /* 0x3e8000002a2a0820 */ /* 0x000fe20000400000 */
[----:B------:R-:W-:Y:S01]  /*77b0*/  FSETP.GEU.AND P4, PT, R222, 1.175494350822287508e-38, PT ;  /* 0x00800000de00780b */ /* 0x000fe20003f8e000 */
[----:B------:R-:W-:Y:S01]  /*77c0*/  @P0 FMUL R41, R41, 0.25 ;  /* 0x3e80000029290820 */ /* 0x000fe20000400000 */
[----:B------:R-:W-:Y:S01]  /*77d0*/  LOP3.LUT R132, R132, 0xff800000, RZ, 0xc0, !PT ;  /* 0xff80000084847812 */ /* 0x000fe200078ec0ff */
[----:B------:R-:W-:Y:S01]  /*77e0*/  @P0 FMUL R39, R39, 0.25 ;  /* 0x3e80000027270820 */ /* 0x000fe20000400000 */
[----:B------:R-:W-:Y:S01]  /*77f0*/  FSEL R50, R50, R222, !P4 ;  /* 0x000000de32327208 */ /* 0x000fe20006000000 */
[----:B------:R-:W-:Y:S01]  /*7800*/  @P0 FMUL R38, R38, 0.25 ;  /* 0x3e80000026260820 */ /* 0x000fe20000400000 */
[----:B------:R-:W-:Y:S01]  /*7810*/  FSEL R227, RZ, -23, P1 ;  /* 0xc1b80000ffe37808 */ /* 0x000fe20000800000 */
[----:B------:R-:W-:Y:S01]  /*7820*/  @P0 FMUL R35, R35, 0.25 ;  /* 0x3e80000023230820 */ /* 0x000fe20000400000 */
[----:B------:R-:W-:Y:S01]  /*7830*/  FSETP.GT.AND P1, PT, |R223|, 8.50705917302346158658e+37, PT ;  /* 0x7e800000df00780b */ /* 0x000fe20003f24200 */
[----:B------:R-:W-:Y:S01]  /*7840*/  @P0 FMUL R34, R34, 0.25 ;  /* 0x3e80000022220820 */ /* 0x000fe20000400000 */
[----:B------:R-:W0:Y:S01]  /*7850*/  I2F R2, R132 ;  /* 0x0000008400027306 */ /* 0x000e220000201400 */
[----:B------:R-:W-:Y:S01]  /*7860*/  @P0 FMUL R31, R31, 0.25 ;  /* 0x3e8000001f1f0820 */ /* 0x000fe20000400000 */
        /* <DEDUP_REMOVED lines=10> */
[----:B------:R-:W1:Y:S01]  /*7910*/  S2R R4, SR_TID.X ;  /* 0x0000000000047919 */ /* 0x000e620000002100 */
        /* <DEDUP_REMOVED lines=9> */
[----:B------:R-:W-:Y:S01]  /*79b0*/  FSETP.GT.AND P0, PT, |R224|, 8.50705917302346158658e+37, PT ;  /* 0x7e800000e000780b */ /* 0x000fe20003f04200 */
[----:B------:R-:W-:Y:S01]  /*79c0*/  @!P2 FMUL R41, R41, 16777216 ;  /* 0x4b8000002929a820 */ /* 0x000fe20000400000 */
[----:B------:R-:W-:Y:S01]  /*79d0*/  MOV R131, R36 ;  /* 0x0000002400837202 */ /* 0x000fe20000000f00 */
        /* <DEDUP_REMOVED lines=9> */
[----:B------:R-:W-:Y:S01]  /*7a70*/  FSETP.GEU.AND P3, PT, R223, 1.175494350822287508e-38, PT ;  /* 0x00800000df00780b */ /* 0x000fe20003f6e000 */
        /* <DEDUP_REMOVED lines=19> */
[----:B------:R-:W-:Y:S01]  /*7bb0*/  IADD3 R55, R46, -0x3f3504f3, RZ ;  /* 0xc0cafb0d2e377810 */ /* 0x000fe20007ffe0ff */
[----:B------:R-:W-:Y:S01]  /*7bc0*/  @!P2 FMUL R95, R95, 16777216 ;  /* 0x4b8000005f5fa820 */ /* 0x000fe20000400000 */
[----:B------:R-:W-:Y:S01]  /*7bd0*/  IADD3 R125, R50, -0x3f3504f3, RZ ;  /* 0xc0cafb0d327d7810 */ /* 0x000fe20007ffe0ff */
[----:B------:R-:W-:Y:S01]  /*7be0*/  @!P2 FMUL R71, R71, 16777216 ;  /* 0x4b8000004747a820 */ /* 0x000fe20000400000 */
[----:B-1----:R-:W-:Y:S01]  /*7bf0*/  SHF.L.U32 R4, R4, 0x3, RZ ;  /* 0x0000000304047819 */ /* 0x002fe200000006ff */
[----:B------:R-:W-:Y:S01]  /*7c00*/  @!P2 FMUL R42, R42, 16777216 ;  /* 0x4b8000002a2aa820 */ /* 0x000fe20000400000 */
[----:B------:R-:W-:Y:S01]  /*7c10*/  SHF.L.U32 R3, R236, 0xb, RZ ;  /* 0x0000000bec037819 */ /* 0x000fe200000006ff */
[----:B------:R-:W-:Y:S01]  /*7c20*/  @!P2 FMUL R39, R39, 16777216 ;  /* 0x4b8000002727a820 */ /* 0x000fe20000400000 */
[----:B------:R-:W-:Y:S01]  /*7c30*/  LOP3.LUT R55, R55, 0xff800000, RZ, 0xc0, !PT ;  /* 0xff80000037377812 */ /* 0x000fe200078ec0ff */
[----:B------:R-:W-:Y:S01]  /*7c40*/  @!P2 FMUL R38, R38, 16777216 ;  /* 0x4b8000002626a820 */ /* 0x000fe20000400000 */
[----:B------:R-:W-:Y:S01]  /*7c50*/  LOP3.LUT R125, R125, 0xff800000, RZ, 0xc0, !PT ;  /* 0xff8000007d7d7812 */ /* 0x000fe200078ec0ff */
[----:B------:R-:W-:Y:S01]  /*7c60*/  @!P2 FMUL R35, R35, 16777216 ;  /* 0x4b8000002323a820 */ /* 0x000fe20000400000 */
[----:B---3--:R-:W-:Y:S01]  /*7c70*/  PRMT R232, R236, 0x6540, R232 ;  /* 0x00006540ece87816 */ /* 0x008fe200000000e8 */
[----:B------:R-:W-:Y:S01]  /*7c80*/  @!P2 FMUL R34, R34, 16777216 ;  /* 0x4b8000002222a820 */ /* 0x000fe20000400000 */
[----:B------:R-:W-:Y:S01]  /*7c90*/  LOP3.LUT R33, R4, 0x38, RZ, 0xc0, !PT ;  /* 0x0000003804217812 */ /* 0x000fe200078ec0ff */
[----:B------:R-:W-:Y:S01]  /*7ca0*/  @!P2 FMUL R31, R31, 16777216 ;  /* 0x4b8000001f1fa820 */ /* 0x000fe20000400000 */
[----:B------:R-:W-:Y:S01]  /*7cb0*/  LOP3.LUT R231, R3, 0x3000, RZ, 0xc0, !PT ;  /* 0x0000300003e77812 */ /* 0x000fe200078ec0ff */
[----:B------:R-:W-:Y:S01]  /*7cc0*/  @!P2 FMUL R30, R30, 16777216 ;  /* 0x4b8000001e1ea820 */ /* 0x000fe20000400000 */
[----:B------:R-:W-:Y:S01]  /*7cd0*/  I2F R4, R55 ;  /* 0x0000003700047306 */ /* 0x000fe20000201400 */
[----:B------:R-:W-:Y:S01]  /*7ce0*/  @!P2 FMUL R11, R11, 16777216 ;  /* 0x4b8000000b0ba820 */ /* 0x000fe20000400000 */
[----:B------:R-:W-:Y:S01]  /*7cf0*/  SHF.L.U32 R32, R0, 0x2, RZ ;  /* 0x0000000200207819 */ /* 0x000fe200000006ff */
[----:B------:R-:W-:Y:S01]  /*7d00*/  @!P2 FMUL R137, R137, 16777216 ;  /* 0x4b8000008989a820 */ /* 0x000fe20000400000 */
[----:B------:R-:W-:Y:S01]  /*7d10*/  MOV R6, R73 ;  /* 0x0000004900067202 */ /* 0x000fe20000000f00 */
[----:B------:R-:W-:Y:S01]  /*7d20*/  @!P2 FMUL R207, R207, 16777216 ;  /* 0x4b800000cfcfa820 */ /* 0x000fe20000400000 */
[----:B------:R-:W-:Y:S01]  /*7d30*/  MOV R14, R77 ;  /* 0x0000004d000e7202 */ /* 0x000fe20000000f00 */
[----:B------:R-:W-:Y:S01]  /*7d40*/  @!P2 FMUL R206, R206, 16777216 ;  /* 0x4b800000cecea820 */ /* 0x000fe20000400000 */
[----:B------:R1:W-:Y:S01]  /*7d50*/  I2F R3, R125 ;  /* 0x0000007d00037306 */ /* 0x0003e20000201400 */
[----:B------:R-:W-:Y:S01]  /*7d60*/  @!P2 FMUL R59, R59, 16777216 ;  /* 0x4b8000003b3ba820 */ /* 0x000fe20000400000 */
[----:B------:R-:W-:Y:S01]  /*7d70*/  MOV R105, R81 ;  /* 0x0000005100697202 */ /* 0x000fe20000000f00 */
[----:B------:R-:W-:Y:S01]  /*7d80*/  @!P2 FMUL R58, R58, 16777216 ;  /* 0x4b8000003a3aa820 */ /* 0x000fe20000400000 */
[----:B------:R-:W-:Y:S01]  /*7d90*/  MOV R108, R84 ;  /* 0x00000054006c7202 */ /* 0x000fe20000000f00 */
[----:B------:R-:W-:Y:S01]  /*7da0*/  @!P2 FMUL R140, R140, 16777216 ;  /* 0x4b8000008c8ca820 */ /* 0x000fe20000400000 */
[----:B------:R-:W-:Y:S01]  /*7db0*/  MOV R109, R85 ;  /* 0x00000055006d7202 */ /* 0x000fe20000000f00 */
[----:B------:R-:W-:Y:S01]  /*7dc0*/  @!P2 FMUL R143, R143, 16777216 ;  /* 0x4b8000008f8fa820 */ /* 0x000fe20000400000 */
[C---:B------:R-:W-:Y:S01]  /*7dd0*/  FSETP.GEU.AND P2, PT, |R223|.reuse, 1.175494350822287508e-38, PT ;  /* 0x00800000df00780b */ /* 0x040fe20003f4e200 */
[----:B------:R-:W-:Y:S01]  /*7de0*/  FMUL R48, R223, 8388608 ;  /* 0x4b000000df307820 */ /* 0x000fe20000400000 */
[----:B-----5:R-:W-:Y:S01]  /*7df0*/  LOP3.LUT R40, R123, 0xff, RZ, 0xc0, !PT ;  /* 0x000000ff7b287812 */ /* 0x020fe200078ec0ff */
[----:B------:R-:W-:Y:S01]  /*7e00*/  @P1 FMUL R76, R76, 0.25 ;  /* 0x3e8000004c4c1820 */ /* 0x000fe20000400000 */
[----:B------:R-:W-:Y:S01]  /*7e10*/  BAR.SYNC.DEFER_BLOCKING 0x0 ;  /* 0x0000000000007b1d */ /* 0x000fe20000010000 */
[----:B------:R-:W-:Y:S01]  /*7e20*/  @P1 FMUL R80, R80, 0.25 ;  /* 0x3e80000050501820 */ /* 0x000fe20000400000 */
[----:B------:R-:W-:Y:S01]  /*7e30*/  FSEL R48, R48, R223, !P3 ;  /* 0x000000df30307208 */ /* 0x000fe20005800000 */
[----:B------:R-:W-:Y:S01]  /*7e40*/  @P1 FMUL R201, R201, 0.25 ;  /* 0x3e800000c9c91820 */ /* 0x000fe20000400000 */
[----:B------:R-:W-:Y:S01]  /*7e50*/  SHF.L.U32 R36, R236, 0x2, RZ ;  /* 0x00000002ec247819 */ /* 0x000fe200000006ff */
[----:B------:R-:W-:Y:S01]  /*7e60*/  @P1 FMUL R200, R200, 0.25 ;  /* 0x3e800000c8c81820 */ /* 0x000fe20000400000 */
[----:B------:R-:W-:Y:S01]  /*7e70*/  IADD3 R127, R48, -0x3f3504f3, RZ ;  /* 0xc0cafb0d307f7810 */ /* 0x000fe20007ffe0ff */
[----:B------:R-:W-:Y:S01]  /*7e80*/  @P1 FMUL R197, R197, 0.25 ;  /* 0x3e800000c5c51820 */ /* 0x000fe20000400000 */
[----:B------:R-:W-:Y:S01]  /*7e90*/  SHF.R.U32.HI R37, RZ, 0x1, R236 ;  /* 0x00000001ff257819 */ /* 0x000fe200000116ec */
[----:B------:R-:W-:Y:S01]  /*7ea0*/  @P1 FMUL R196, R196, 0.25 ;  /* 0x3e800000c4c41820 */ /* 0x000fe20000400000 */
[----:B------:R-:W-:Y:S01]  /*7eb0*/  LOP3.LUT R127, R127, 0xff800000, RZ, 0xc0, !PT ;  /* 0xff8000007f7f7812 */ /* 0x000fe200078ec0ff */
[----:B------:R-:W-:Y:S01]  /*7ec0*/  @P1 FMUL R193, R193, 0.25 ;  /* 0x3e800000c1c11820 */ /* 0x000fe20000400000 */
[----:B------:R-:W-:Y:S01]  /*7ed0*/  LOP3.LUT R75, R75, R32, RZ, 0x3c, !PT ;  /* 0x000000204b4b7212 */ /* 0x000fe200078e3cff */
[----:B------:R-:W-:Y:S01]  /*7ee0*/  @P1 FMUL R192, R192, 0.25 ;  /* 0x3e800000c0c01820 */ /* 0x000fe20000400000 */
[----:B------:R2:W-:Y:S01]  /*7ef0*/  I2F R28, R127 ;  /* 0x0000007f001c7306 */ /* 0x0005e20000201400 */
[----:B------:R-:W-:Y:S01]  /*7f00*/  @P1 FMUL R189, R189, 0.25 ;  /* 0x3e800000bdbd1820 */ /* 0x000fe20000400000 */
[----:B------:R-:W-:Y:S01]  /*7f10*/  FSEL R51, RZ, -23, P3 ;  /* 0xc1b80000ff337808 */ /* 0x000fe20001800000 */
[----:B------:R-:W-:Y:S01]  /*7f20*/  @P1 FMUL R188, R188, 0.25 ;  /* 0x3e800000bcbc1820 */ /* 0x000fe20000400000 */
[----:B------:R-:W-:Y:S01]  /*7f30*/  FSEL R226, RZ, -23, P4 ;  /* 0xc1b80000ffe27808 */ /* 0x000fe20002000000 */
[----:B------:R-:W-:Y:S01]  /*7f40*/  @P1 FMUL R185, R185, 0.25 ;  /* 0x3e800000b9b91820 */ /* 0x000fe20000400000 */
[----:B------:R-:W-:Y:S01]  /*7f50*/  LOP3.LUT R0, R36, 0x3c0, RZ, 0xc0, !PT ;  /* 0x000003c024007812 */ /* 0x000fe200078ec0ff */
[----:B------:R-:W-:Y:S01]  /*7f60*/  @P1 FMUL R184, R184, 0.25 ;  /* 0x3e800000b8b81820 */ /* 0x000fe20000400000 */
[----:B------:R-:W-:Y:S01]  /*7f70*/  LOP3.LUT R37, R37, 0x4, RZ, 0xc0, !PT ;  /* 0x0000000425257812 */ /* 0x000fe200078ec0ff */
[----:B------:R-:W-:Y:S01]  /*7f80*/  @P1 FMUL R181, R181, 0.25 ;  /* 0x3e800000b5b51820 */ /* 0x000fe20000400000 */
[----:B------:R-:W-:Y:S01]  /*7f90*/  LEA R231, R40, R231, 0x4 ;  /* 0x000000e728e77211 */ /* 0x000fe200078e20ff */
[----:B------:R-:W-:Y:S01]  /*7fa0*/  @P1 FMUL R180, R180, 0.25 ;  /* 0x3e800000b4b41820 */ /* 0x000fe20000400000 */
[----:B------:R-:W-:Y:S01]  /*7fb0*/  IADD3 R0, R37, R33, R0 ;  /* 0x0000002125007210 */ /* 0x000fe20007ffe000 */
[----:B------:R-:W-:Y:S01]  /*7fc0*/  @P1 FMUL R102, R102, 0.25 ;  /* 0x3e80000066661820 */ /* 0x000fe20000400000 */
[----:B-1----:R-:W-:Y:S01]  /*7fd0*/  IADD3 R125, R50, -R125, RZ ;  /* 0x8000007d327d7210 */ /* 0x002fe20007ffe0ff */
[----:B------:R-:W-:Y:S01]  /*7fe0*/  @P1 FMUL R103, R103, 0.25 ;  /* 0x3e80000067671820 */ /* 0x000fe20000400000 */
[----:B------:R-:W-:Y:S01]  /*7ff0*/  IADD3 R132, R45, -R132, RZ ;  /* 0x800000842d847210 */ /* 0x000fe20007ffe0ff */
[----:B------:R-:W-:Y:S01]  /*8000*/  @P1 FMUL R10, R10, 0.25 ;  /* 0x3e8000000a0a1820 */ /* 0x000fe20000400000 */
[----:B------:R-:W-:Y:S01]  /*8010*/  IADD3 R55, R46, -R55, RZ ;  /* 0x800000372e377210 */ /* 0x000fe20007ffe0ff */
[----:B------:R-:W-:Y:S01]  /*8020*/  @P1 FMUL R129, R129, 0.25 ;  /* 0x3e80000081811820 */ /* 0x000fe20000400000 */
[----:B--2---:R-:W-:Y:S01]  /*8030*/  IADD3 R127, R48, -R127, RZ ;  /* 0x8000007f307f7210 */ /* 0x004fe20007ffe0ff */
[----:B------:R-:W-:Y:S01]  /*8040*/  @P1 FMUL R126, R126, 0.25 ;  /* 0x3e8000007e7e1820 */ /* 0x000fe20000400000 */
[----:B------:R-:W-:Y:S01]  /*8050*/  ISETP.GE.U32.AND P4, PT, R50, 0x7f800000, PT ;  /* 0x7f8000003200780c */ /* 0x000fe20003f86070 */
[----:B------:R-:W-:Y:S01]  /*8060*/  @P1 FMUL R131, R131, 0.25 ;  /* 0x3e80000083831820 */ /* 0x000fe20000400000 */
[C---:B------:R-:W-:Y:S01]  /*8070*/  LOP3.LUT R230, R231.reuse, 0x20, RZ, 0x3c, !PT ;  /* 0x00000020e7e67812 */ /* 0x040fe200078e3cff */
[----:B------:R-:W-:Y:S01]  /*8080*/  @P1 FMUL R128, R128, 0.25 ;  /* 0x3e80000080801820 */ /* 0x000fe20000400000 */
[----:B------:R-:W-:Y:S01]  /*8090*/  LOP3.LUT R229, R231, 0x40, RZ, 0x3c, !PT ;  /* 0x00000040e7e57812 */ /* 0x000fe200078e3cff */
[----:B------:R-:W-:Y:S01]  /*80a0*/  @P1 FMUL R133, R133, 0.25 ;  /* 0x3e80000085851820 */ /* 0x000fe20000400000 */
[----:B------:R-:W-:Y:S01]  /*80b0*/  LOP3.LUT R228, R231, 0x60, RZ, 0x3c, !PT ;  /* 0x00000060e7e47812 */ /* 0x000fe200078e3cff */
[----:B------:R-:W-:Y:S01]  /*80c0*/  @P1 FMUL R130, R130, 0.25 ;  /* 0x3e80000082821820 */ /* 0x000fe20000400000 */
[----:B------:R-:W-:Y:S01]  /*80d0*/  FSETP.NEU.AND P3, PT, R45, RZ, PT ;  /* 0x000000ff2d00720b */ /* 0x000fe20003f6d000 */
[----:B------:R-:W-:Y:S01]  /*80e0*/  @P1 FMUL R135, R135, 0.25 ;  /* 0x3e80000087871820 */ /* 0x000fe20000400000 */
[----:B------:R-:W-:Y:S01]  /*80f0*/  SHF.L.U32 R236, R236, 0x1, RZ ;  /* 0x00000001ecec7819 */ /* 0x000fe200000006ff */
[----:B------:R-:W-:-:S02]  /*8100*/  @P1 FMUL R9, R9, 0.25 ;  /* 0x3e80000009091820 */ /* 0x000fc40000400000 */
[----:B------:R-:W-:Y:S02]  /*8110*/  @P1 FMUL R8, R8, 0.25 ;  /* 0x3e80000008081820 */ /* 0x000fe40000400000 */
[----:B------:R-:W-:Y:S02]  /*8120*/  @P1 FMUL R205, R205, 0.25 ;  /* 0x3e800000cdcd1820 */ /* 0x000fe40000400000 */
[----:B------:R-:W-:Y:S02]  /*8130*/  @P1 FMUL R204, R204, 0.25 ;  /* 0x3e800000cccc1820 */ /* 0x000fe40000400000 */
[----:B------:R-:W-:Y:S02]  /*8140*/  @P1 FMUL R57, R57, 0.25 ;  /* 0x3e80000039391820 */ /* 0x000fe40000400000 */
[----:B------:R-:W-:Y:S02]  /*8150*/  @P1 FMUL R56, R56, 0.25 ;  /* 0x3e80000038381820 */ /* 0x000fe40000400000 */
[----:B------:R-:W-:-:S02]  /*8160*/  @P1 FMUL R53, R53, 0.25 ;  /* 0x3e80000035351820 */ /* 0x000fc40000400000 */
[----:B------:R-:W-:Y:S02]  /*8170*/  @P1 FMUL R52, R52, 0.25 ;  /* 0x3e80000034341820 */ /* 0x000fe40000400000 */
[----:B------:R-:W-:Y:S01]  /*8180*/  @P1 FMUL R223, R223, 0.25 ;  /* 0x3e800000dfdf1820 */ /* 0x000fe20000400000 */
[----:B------:R-:W-:Y:S01]  /*8190*/  FSETP.GT.AND P1, PT, |R225|, 8.50705917302346158658e+37, PT ;  /* 0x7e800000e100780b */ /* 0x000fe20003f24200 */
[----:B------:R-:W-:Y:S02]  /*81a0*/  @!P2 FMUL R76, R76, 16777216 ;  /* 0x4b8000004c4ca820 */ /* 0x000fe40000400000 */
[----:B------:R-:W-:Y:S02]  /*81b0*/  @!P2 FMUL R80, R80, 16777216 ;  /* 0x4b8000005050a820 */ /* 0x000fe40000400000 */
[----:B------:R-:W-:Y:S02]  /*81c0*/  @!P2 FMUL R201, R201, 16777216 ;  /* 0x4b800000c9c9a820 */ /* 0x000fe40000400000 */
[----:B------:R-:W-:-:S02]  /*81d0*/  @!P2 FMUL R200, R200, 16777216 ;  /* 0x4b800000c8c8a820 */ /* 0x000fc40000400000 */
[----:B------:R-:W-:Y:S02]  /*81e0*/  @!P2 FMUL R197, R197, 16777216 ;  /* 0x4b800000c5c5a820 */ /* 0x000fe40000400000 */
[----:B------:R-:W-:Y:S02]  /*81f0*/  @!P2 FMUL R196, R196, 16777216 ;  /* 0x4b800000c4c4a820 */ /* 0x000fe40000400000 */
        /* <DEDUP_REMOVED lines=26> */
[----:B------:R-:W-:Y:S01]  /*83a0*/  @!P2 FMUL R52, R52, 16777216 ;  /* 0x4b8000003434a820 */ /* 0x000fe20000400000 */
[----:B------:R-:W-:Y:S01]  /*83b0*/  FSETP.GEU.AND P2, PT, |R224|, 1.175494350822287508e-38, PT ;  /* 0x00800000e000780b */ /* 0x000fe20003f4e200 */
[----:B0-----:R-:W-:-:S02]  /*83c0*/  FFMA.FTZ R227, R2, 1.1920928955078125e-07, R227 ;  /* 0x3400000002e37823 */ /* 0x001fc400000100e3 */
[----:B------:R-:W0:Y:S01]  /*83d0*/  MUFU.RCP R2, R222 ;  /* 0x000000de00027308 */ /* 0x000e220000001000 */
[----:B------:R-:W-:Y:S02]  /*83e0*/  @P0 FMUL R119, R119, 0.25 ;  /* 0x3e80000077770820 */ /* 0x000fe40000400000 */
[----:B------:R-:W-:Y:S02]  /*83f0*/  @P0 FMUL R118, R118, 0.25 ;  /* 0x3e80000076760820 */ /* 0x000fe40000400000 */
[----:B------:R-:W-:Y:S02]  /*8400*/  @P0 FMUL R86, R86, 0.25 ;  /* 0x3e80000056560820 */ /* 0x000fe40000400000 */
[----:B------:R-:W-:Y:S02]  /*8410*/  @P0 FMUL R87, R87, 0.25 ;  /* 0x3e80000057570820 */ /* 0x000fe40000400000 */
[----:B------:R-:W-:Y:S02]  /*8420*/  @P0 FMUL R88, R88, 0.25 ;  /* 0x3e80000058580820 */ /* 0x000fe40000400000 */
        /* <DEDUP_REMOVED lines=27> */
[----:B------:R-:W-:Y:S01]  /*85e0*/  @P0 FMUL R224, R224, 0.25 ;  /* 0x3e800000e0e00820 */ /* 0x000fe20000400000 */
[C---:B------:R-:W-:Y:S01]  /*85f0*/  FSETP.GEU.AND P0, PT, |R225|.reuse, 1.175494350822287508e-38, PT ;  /* 0x00800000e100780b */ /* 0x040fe20003f0e200 */
[----:B------:R-:W-:Y:S02]  /*8600*/  @P1 FMUL R225, R225, 0.25 ;  /* 0x3e800000e1e11820 */ /* 0x000fe40000400000 */
[----:B------:R-:W-:Y:S02]  /*8610*/  @!P2 FMUL R224, R224, 16777216 ;  /* 0x4b800000e0e0a820 */ /* 0x000fe40000400000 */
[----:B0-----:R-:W-:-:S02]  /*8620*/  FMUL R134, R2, R11 ;  /* 0x0000000b02867220 */ /* 0x001fc40000400000 */
[----:B------:R-:W0:Y:S01]  /*8630*/  MUFU.RCP R11, R223 ;  /* 0x000000df000b7308 */ /* 0x000e220000001000 */
[----:B----4-:R-:W-:Y:S02]  /*8640*/  IMAD R5, R234, c[0x0][0x1c0], RZ ;  /* 0x00007000ea057a24 */ /* 0x010fe400078e02ff */
[----:B------:R-:W-:Y:S02]  /*8650*/  IMAD R29, R232, c[0x0][0x1c4], RZ ;  /* 0x00007100e81d7a24 */ /* 0x000fe400078e02ff */
[----:B------:R-:W-:Y:S01]  /*8660*/  @P1 FMUL R13, R13, 0.25 ;  /* 0x3e8000000d0d1820 */ /* 0x000fe20000400000 */
[----:B------:R-:W-:Y:S01]  /*8670*/  SHF.L.U32 R122, R5, 0x1, RZ ;  /* 0x00000001057a7819 */ /* 0x000fe200000006ff */
[----:B------:R-:W-:Y:S01]  /*8680*/  @!P0 FMUL R225, R225, 16777216 ;  /* 0x4b800000e1e18820 */ /* 0x000fe20000400000 */
[----:B------:R-:W1:Y:S01]  /*8690*/  MUFU.RCP R224, R224 ;  /* 0x000000e000e07308 */ /* 0x000e620000001000 */
[----:B------:R-:W-:Y:S01]  /*86a0*/  SHF.L.U32 R123, R29, 0x1, RZ ;  /* 0x000000011d7b7819 */ /* 0x000fe200000006ff */
[----:B------:R-:W-:-:S03]  /*86b0*/  IMAD.HI R5, R5, 0x2, RZ ;  /* 0x0000000205057827 */ /* 0x000fc600078e02ff */
[----:B------:R-:W-:Y:S01]  /*86c0*/  IADD3 R122, P5, P6, R123, c[0x0][0x178], R122 ;  /* 0x00005e007b7a7a10 */ /* 0x000fe20007ebe07a */
[----:B------:R-:W-:Y:S02]  /*86d0*/  IMAD.HI R32, R29, 0x2, RZ ;  /* 0x000000021d207827 */ /* 0x000fe400078e02ff */
[----:B------:R-:W2:Y:S02]  /*86e0*/  MUFU.RCP R225, R225 ;  /* 0x000000e100e17308 */ /* 0x000ea40000001000 */
[----:B------:R-:W-:Y:S01]  /*86f0*/  @P1 FMUL R117, R117, 0.25 ;  /* 0x3e80000075751820 */ /* 0x000fe20000400000 */
[----:B------:R-:W-:Y:S01]  /*8700*/  IADD3.X R123, R32, c[0x0][0x17c], R5, P5, P6 ;  /* 0x00005f00207b7a10 */ /* 0x000fe20002fec405 */
[----:B------:R-:W-:Y:S01]  /*8710*/  @P1 FMUL R116, R116, 0.25 ;  /* 0x3e80000074741820 */ /* 0x000fe20000400000 */
[----:B------:R-:W-:Y:S01]  /*8720*/  ISETP.GE.U32.AND P5, PT, R48, 0x7f800000, PT ;  /* 0x7f8000003000780c */ /* 0x000fe20003fa6070 */
        /* <DEDUP_REMOVED lines=28> */
[----:B------:R-:W-:Y:S02]  /*88f0*/  @!P2 FMUL R91, R91, 16777216 ;  /* 0x4b8000005b5ba820 */ /* 0x000fe40000400000 */
[----:B------:R-:W-:Y:S02]  /*8900*/  @!P2 FMUL R113, R113, 16777216 ;  /* 0x4b8000007171a820 */ /* 0x000fe40000400000 */
[----:B------:R-:W-:Y:S02]  /*8910*/  @!P2 FMUL R107, R107, 16777216 ;  /* 0x4b8000006b6ba820 */ /* 0x000fe40000400000 */
[----:B------:R-:W-:Y:S01]  /*8920*/  @P1 FMUL R16, R16, 0.25 ;  /* 0x3e80000010101820 */ /* 0x000fe20000400000 */
[----:B------:R-:W-:Y:S01]  /*8930*/  ISETP.GE.U32.AND P1, PT, R46, 0x7f800000, PT ;  /* 0x7f8000002e00780c */ /* 0x000fe20003f26070 */
        /* <DEDUP_REMOVED lines=10> */
[----:B------:R-:W-:Y:S02]  /*89e0*/  FMUL R74, R2, R41 ;  /* 0x00000029024a7220 */ /* 0x000fe40000400000 */
[C---:B0-----:R-:W-:Y:S02]  /*89f0*/  FMUL R144, R11.reuse, R57 ;  /* 0x000000390b907220 */ /* 0x041fe40000400000 */
[----:B------:R-:W-:-:S02]  /*8a00*/  FMUL R147, R11, R56 ;  /* 0x000000380b937220 */ /* 0x000fc40000400000 */
        /* <DEDUP_REMOVED lines=30> */
[----:B------:R-:W-:Y:S02]  /*8bf0*/  FFMA.FTZ R211, R4, 1.1920928955078125e-07, R211 ;  /* 0x3400000004d37823 */ /* 0x000fe400000100d3 */
[----:B------:R-:W-:Y:S02]  /*8c00*/  FFMA.FTZ R51, R28, 1.1920928955078125e-07, R51 ;  /* 0x340000001c337823 */ /* 0x000fe40000010033 */
[----:B------:R-:W-:Y:S02]  /*8c10*/  FFMA.FTZ R226, R3, 1.1920928955078125e-07, R226 ;  /* 0x3400000003e27823 */ /* 0x000fe400000100e2 */
[C---:B------:R-:W-:Y:S02]  /*8c20*/  FMUL R5, R2.reuse, R43 ;  /* 0x0000002b02057220 */ /* 0x040fe40000400000 */
[C---:B------:R-:W-:Y:S02]  /*8c30*/  FMUL R94, R2.reuse, R47 ;  /* 0x0000002f025e7220 */ /* 0x040fe40000400000 */
[----:B------:R-:W-:-:S02]  /*8c40*/  FMUL R41, R2, R42 ;  /* 0x0000002a02297220 */ /* 0x000fc40000400000 */
[C---:B-1----:R-:W-:Y:S02]  /*8c50*/  FMUL R90, R224.reuse, R91 ;  /* 0x0000005be05a7220 */ /* 0x042fe40000400000 */
[C---:B------:R-:W-:Y:S02]  /*8c60*/  FMUL R57, R224.reuse, R113 ;  /* 0x00000071e0397220 */ /* 0x040fe40000400000 */
[----:B------:R-:W-:Y:S02]  /*8c70*/  FMUL R56, R224, R107 ;  /* 0x0000006be0387220 */ /* 0x000fe40000400000 */
[----:B------:R-:W-:Y:S01]  /*8c80*/  @!P0 FMUL R16, R16, 16777216 ;  /* 0x4b80000010108820 */ /* 0x000fe20000400000 */
[----:B------:R-:W-:Y:S01]  /*8c90*/  ISETP.GE.U32.AND P0, PT, R45, 0x7f800000, PT ;  /* 0x7f8000002d00780c */ /* 0x000fe20003f06070 */
[C---:B------:R-:W-:Y:S02]  /*8ca0*/  FMUL R3, R2.reuse, R203 ;  /* 0x000000cb02037220 */ /* 0x040fe40000400000 */
[----:B------:R-:W-:-:S02]  /*8cb0*/  FMUL R70, R2, R202 ;  /* 0x000000ca02467220 */ /* 0x000fc40000400000 */
[C---:B------:R-:W-:Y:S02]  /*8cc0*/  FMUL R82, R2.reuse, R199 ;  /* 0x000000c702527220 */ /* 0x040fe40000400000 */
[C---:B------:R-:W-:Y:S01]  /*8cd0*/  FMUL R77, R2.reuse, R198 ;  /* 0x000000c6024d7220 */ /* 0x040fe20000400000 */
[----:B------:R-:W-:Y:S01]  /*8ce0*/  F2FP.BF16.PACK_AB R70, R3, R70 ;  /* 0x000000460346723e */ /* 0x000fe200000010ff */
[C---:B------:R-:W-:Y:S02]  /*8cf0*/  FMUL R83, R2.reuse, R195 ;  /* 0x000000c302537220 */ /* 0x040fe40000400000 */
[C---:B------:R-:W-:Y:S02]  /*8d00*/  FMUL R78, R2.reuse, R194 ;  /* 0x000000c2024e7220 */ /* 0x040fe40000400000 */
[C---:B------:R-:W-:Y:S02]  /*8d10*/  FMUL R28, R2.reuse, R191 ;  /* 0x000000bf021c7220 */ /* 0x040fe40000400000 */
[----:B------:R-:W-:-:S02]  /*8d20*/  FMUL R29, R2, R190 ;  /* 0x000000be021d7220 */ /* 0x000fc40000400000 */
[C---:B------:R-:W-:Y:S02]  /*8d30*/  FMUL R32, R2.reuse, R187 ;  /* 0x000000bb02207220 */ /* 0x040fe40000400000 */
[C---:B------:R-:W-:Y:S02]  /*8d40*/  FMUL R33, R2.reuse, R186 ;  /* 0x000000ba02217220 */ /* 0x040fe40000400000 */
        /* <DEDUP_REMOVED lines=16> */
[----:B------:R-:W-:Y:S02]  /*8e50*/  FMUL R143, R2, R143 ;  /* 0x0000008f028f7220 */ /* 0x000fe40000400000 */
[C---:B------:R-:W-:Y:S02]  /*8e60*/  FMUL R73, R11.reuse, R76 ;  /* 0x0000004c0b497220 */ /* 0x040fe40000400000 */
[----:B------:R-:W-:Y:S02]  /*8e70*/  FMUL R4, R11, R80 ;  /* 0x000000500b047220 */ /* 0x000fe40000400000 */
[C---:B------:R-:W-:Y:S02]  /*8e80*/  FMUL R84, R224.reuse, R119 ;  /* 0x00000077e0547220 */ /* 0x040fe40000400000 */
[C---:B------:R-:W-:Y:S02]  /*8e90*/  FMUL R85, R224.reuse, R118 ;  /* 0x00000076e0557220 */ /* 0x040fe40000400000 */
[----:B------:R-:W-:-:S02]  /*8ea0*/  FMUL R91, R224, R124 ;  /* 0x0000007ce05b7220 */ /* 0x000fc40000400000 */
[C---:B------:R-:W-:Y:S02]  /*8eb0*/  FMUL R107, R224.reuse, R106 ;  /* 0x0000006ae06b7220 */ /* 0x040fe40000400000 */
[----:B------:R-:W-:Y:S02]  /*8ec0*/  FMUL R113, R224, R63 ;  /* 0x0000003fe0717220 */ /* 0x000fe40000400000 */
[C---:B------:R-:W-:Y:S01]  /*8ed0*/  FMUL R2, R11.reuse, R201 ;  /* 0x000000c90b027220 */ /* 0x040fe20000400000 */
[----:B------:R-:W-:Y:S01]  /*8ee0*/  F2FP.BF16.PACK_AB R56, R56, R107 ;  /* 0x0000006b3838723e */ /* 0x000fe200000010ff */
[C---:B------:R-:W-:Y:S02]  /*8ef0*/  FMUL R71, R11.reuse, R200 ;  /* 0x000000c80b477220 */ /* 0x040fe40000400000 */
[C---:B------:R-:W-:Y:S02]  /*8f00*/  FMUL R81, R11.reuse, R197 ;  /* 0x000000c50b517220 */ /* 0x040fe40000400000 */
[----:B------:R-:W-:-:S02]  /*8f10*/  FMUL R76, R11, R196 ;  /* 0x000000c40b4c7220 */ /* 0x000fc40000400000 */
[C---:B------:R-:W-:Y:S02]  /*8f20*/  FMUL R80, R11.reuse, R193 ;  /* 0x000000c10b507220 */ /* 0x040fe40000400000 */
[----:B------:R-:W-:Y:S01]  /*8f30*/  FMUL R79, R11, R192 ;  /* 0x000000c00b4f7220 */ /* 0x000fe20000400000 */
[----:B------:R-:W-:Y:S01]  /*8f40*/  F2FP.BF16.PACK_AB R81, R81, R76 ;  /* 0x0000004c5151723e */ /* 0x000fe200000010ff */
[C---:B------:R-:W-:Y:S02]  /*8f50*/  FMUL R30, R11.reuse, R189 ;  /* 0x000000bd0b1e7220 */ /* 0x040fe40000400000 */
[C---:B------:R-:W-:Y:S01]  /*8f60*/  FMUL R31, R11.reuse, R188 ;  /* 0x000000bc0b1f7220 */ /* 0x040fe20000400000 */
[----:B------:R-:W-:Y:S01]  /*8f70*/  F2FP.BF16.PACK_AB R80, R80, R79 ;  /* 0x0000004f5050723e */ /* 0x000fe200000010ff */
        /* <DEDUP_REMOVED lines=22> */
[C---:B------:R-:W-:Y:S01]  /*90e0*/  FMUL R124, R224.reuse, R62 ;  /* 0x0000003ee07c7220 */ /* 0x040fe20000400000 */
[----:B------:R-:W-:Y:S01]  /*90f0*/  F2FP.BF16.PACK_AB R57, R57, R118 ;  /* 0x000000763939723e */ /* 0x000fe200000010ff */
[----:B------:R-:W-:Y:S02]  /*9100*/  FMUL R119, R224, R99 ;  /* 0x00000063e0777220 */ /* 0x000fe40000400000 */
[C---:B--2---:R-:W-:Y:S02]  /*9110*/  FMUL R63, R225.reuse, R13 ;  /* 0x0000000de13f7220 */ /* 0x044fe40000400000 */
        /* <DEDUP_REMOVED lines=26> */
[C---:B------:R-:W-:Y:S01]  /*92c0*/  FMUL R8, R225.reuse, R21 ;  /* 0x00000015e1087220 */ /* 0x040fe20000400000 */
[----:B------:R-:W-:Y:S01]  /*92d0*/  F2FP.BF16.PACK_AB R21, R138, R141 ;  /* 0x0000008d8a15723e */ /* 0x000fe200000010ff */
[----:B------:R-:W-:Y:S01]  /*92e0*/  FMUL R13, R225, R20 ;  /* 0x00000014e10d7220 */ /* 0x000fe20000400000 */
[----:B------:R-:W-:Y:S01]  /*92f0*/  F2FP.BF16.PACK_AB R11, R11, R176 ;  /* 0x000000b00b0b723e */ /* 0x000fe200000010ff */
[C---:B------:R-:W-:Y:S01]  /*9300*/  FMUL R9, R225.reuse, R25 ;  /* 0x00000019e1097220 */ /* 0x040fe20000400000 */
[----:B------:R-:W-:Y:S01]  /*9310*/  F2FP.BF16.PACK_AB R20, R140, R143 ;  /* 0x0000008f8c14723e */ /* 0x000fe200000010ff */
[C---:B------:R-:W-:Y:S01]  /*9320*/  FMUL R24, R225.reuse, R24 ;  /* 0x00000018e1187220 */ /* 0x040fe20000400000 */
[----:B------:R-:W-:Y:S01]  /*9330*/  F2FP.BF16.PACK_AB R8, R8, R13 ;  /* 0x0000000d0808723e */ /* 0x000fe200000010ff */
[----:B------:R-:W-:Y:S01]  /*9340*/  FMUL R10, R225, R17 ;  /* 0x00000011e10a7220 */ /* 0x000fe20000400000 */
[----:B------:R-:W-:Y:S01]  /*9350*/  F2FP.BF16.PACK_AB R17, R144, R147 ;  /* 0x000000939011723e */ /* 0x000fe200000010ff */
[----:B------:R-:W-:Y:S01]  /*9360*/  @!P2 FMUL R12, R12, 16777216 ;  /* 0x4b8000000c0ca820 */ /* 0x000fe20000400000 */
[----:B------:R-:W-:Y:S01]  /*9370*/  F2FP.BF16.PACK_AB R9, R9, R24 ;  /* 0x000000180909723e */ /* 0x000fe200000010ff */
[----:B------:R-:W-:Y:S01]  /*9380*/  FMUL R225, R225, R16 ;  /* 0x00000010e1e17220 */ /* 0x000fe20000400000 */
[----:B------:R-:W-:Y:S01]  /*9390*/  MOV R24, 0x3dc6b27f ;  /* 0x3dc6b27f00187802 */ /* 0x000fe20000000f00 */
[----:B------:R-:W-:Y:S01]  /*93a0*/  @!P2 FMUL R23, R23, 16777216 ;  /* 0x4b8000001717a820 */ /* 0x000fe20000400000 */
[----:B------:R-:W-:Y:S01]  /*93b0*/  F2FP.BF16.PACK_AB R16, R146, R149 ;  /* 0x000000959210723e */ /* 0x000fe200000010ff */
[----:B------:R-:W-:Y:S01]  /*93c0*/  @!P2 FMUL R22, R22, 16777216 ;  /* 0x4b8000001616a820 */ /* 0x000fe20000400000 */
[----:B------:R-:W-:Y:S01]  /*93d0*/  F2FP.BF16.PACK_AB R10, R10, R225 ;  /* 0x000000e10a0a723e */ /* 0x000fe200000010ff */
[----:B------:R-:W-:-:S02]  /*93e0*/  FMUL R53, R224, R12 ;  /* 0x0000000ce0357220 */ /* 0x000fc40000400000 */
[C---:B------:R-:W-:Y:S02]  /*93f0*/  FMUL R12, R224.reuse, R23 ;  /* 0x00000017e00c7220 */ /* 0x040fe40000400000 */
[----:B------:R-:W-:Y:S01]  /*9400*/  FMUL R23, R224, R22 ;  /* 0x00000016e0177220 */ /* 0x000fe20000400000 */
[----:B------:R0:W-:Y:S01]  /*9410*/  STS.128 [R75], R8 ;  /* 0x000000084b007388 */ /* 0x0001e20000000c00 */
[----:B------:R-:W-:Y:S01]  /*9420*/  FADD R125, R125, -1 ;  /* 0xbf8000007d7d7421 */ /* 0x000fe20000000000 */
[----:B------:R-:W-:Y:S01]  /*9430*/  F2FP.BF16.PACK_AB R22, R136, R139 ;  /* 0x0000008b8816723e */ /* 0x000fe200000010ff */
[----:B------:R-:W-:Y:S01]  /*9440*/  FADD R132, R132, -1 ;  /* 0xbf80000084847421 */ /* 0x000fe20000000000 */
[----:B------:R-:W-:Y:S01]  /*9450*/  F2FP.BF16.PACK_AB R12, R12, R23 ;  /* 0x000000170c0c723e */ /* 0x000fe200000010ff */
[----:B------:R-:W-:Y:S02]  /*9460*/  FADD R55, R55, -1 ;  /* 0xbf80000037377421 */ /* 0x000fe40000000000 */
[----:B------:R-:W-:-:S02]  /*9470*/  FADD R127, R127, -1 ;  /* 0xbf8000007f7f7421 */ /* 0x000fc40000000000 */
[CC--:B------:R-:W-:Y:S02]  /*9480*/  FFMA.FTZ R23, R132.reuse, R24.reuse, -0.16845393180847167969 ;  /* 0xbe2c7f3084177423 */ /* 0x0c0fe40000010018 */
[C---:B------:R-:W-:Y:S02]  /*9490*/  FFMA.FTZ R6, R55.reuse, R24, -0.16845393180847167969 ;  /* 0xbe2c7f3037067423 */ /* 0x040fe40000010018 */
[----:B------:R-:W-:Y:S01]  /*94a0*/  FFMA.FTZ R25, R132, R23, 0.1716887056827545166 ;  /* 0x3e2fcf2a84197423 */ /* 0x000fe20000010017 */
[----:B------:R-:W-:Y:S01]  /*94b0*/  F2FP.BF16.PACK_AB R23, R134, R137 ;  /* 0x000000898617723e */ /* 0x000fe200000010ff */
[----:B------:R-:W-:Y:S01]  /*94c0*/  FFMA.FTZ R6, R55, R6, 0.1716887056827545166 ;  /* 0x3e2fcf2a37067423 */ /* 0x000fe20000010006 */
[----:B0-----:R-:W-:Y:S01]  /*94d0*/  @P1 MOV R9, 0x7f800000 ;  /* 0x7f80000000091802 */ /* 0x001fe20000000f00 */
[-C--:B------:R-:W-:Y:S01]  /*94e0*/  FFMA.FTZ R10, R125, R24.reuse, -0.16845393180847167969 ;  /* 0xbe2c7f307d0a7423 */ /* 0x080fe20000010018 */
[----:B------:R-:W-:Y:S01]  /*94f0*/  @P5 MOV R11, 0x7f800000 ;  /* 0x7f800000000b5802 */ /* 0x000fe20000000f00 */
[----:B------:R-:W-:Y:S01]  /*9500*/  FFMA.FTZ R8, R127, R24, -0.16845393180847167969 ;  /* 0xbe2c7f307f087423 */ /* 0x000fe20000010018 */
[----:B------:R0:W-:Y:S01]  /*9510*/  STS.128 [R75+0x880], R20 ;  /* 0x000880144b007388 */ /* 0x0001e20000000c00 */
[----:B------:R-:W-:Y:S01]  /*9520*/  FFMA.FTZ R10, R125, R10, 0.1716887056827545166 ;  /* 0x3e2fcf2a7d0a7423 */ /* 0x000fe2000001000a */
[----:B------:R-:W-:Y:S01]  /*9530*/  F2FP.BF16.PACK_AB R24, R49, R54 ;  /* 0x000000363118723e */ /* 0x000fe200000010ff */
[----:B------:R-:W-:-:S02]  /*9540*/  FFMA.FTZ R8, R127, R8, 0.1716887056827545166 ;  /* 0x3e2fcf2a7f087423 */ /* 0x000fc40000010008 */
[----:B------:R-:W-:Y:S02]  /*9550*/  FFMA.FTZ R10, R125, R10, -0.17900948226451873779 ;  /* 0xbe374e437d0a7423 */ /* 0x000fe4000001000a */
[----:B------:R-:W-:Y:S02]  /*9560*/  FFMA.FTZ R25, R132, R25, -0.17900948226451873779 ;  /* 0xbe374e4384197423 */ /* 0x000fe40000010019 */
[----:B------:R-:W-:Y:S02]  /*9570*/  FFMA.FTZ R6, R55, R6, -0.17900948226451873779 ;  /* 0xbe374e4337067423 */ /* 0x000fe40000010006 */
[----:B------:R-:W-:Y:S02]  /*9580*/  FFMA.FTZ R8, R127, R8, -0.17900948226451873779 ;  /* 0xbe374e437f087423 */ /* 0x000fe40000010008 */
[----:B------:R-:W-:Y:S02]  /*9590*/  @!P2 FMUL R15, R15, 16777216 ;  /* 0x4b8000000f0fa820 */ /* 0x000fe40000400000 */
[----:B------:R-:W-:Y:S01]  /*95a0*/  @!P2 FMUL R19, R19, 16777216 ;  /* 0x4b8000001313a820 */ /* 0x000fe20000400000 */
[----:B0-----:R-:W-:Y:S01]  /*95b0*/  F2FP.BF16.PACK_AB R20, R130, R135 ;  /* 0x000000878214723e */ /* 0x001fe200000010ff */
[----:B------:R-:W-:Y:S01]  /*95c0*/  @!P2 FMUL R18, R18, 16777216 ;  /* 0x4b8000001212a820 */ /* 0x000fe20000400000 */
[----:B------:R-:W-:Y:S01]  /*95d0*/  F2FP.BF16.PACK_AB R21, R128, R133 ;  /* 0x000000858015723e */ /* 0x000fe200000010ff */
[----:B------:R-:W-:Y:S01]  /*95e0*/  FFMA.FTZ R10, R125, R10, 0.20512372255325317383 ;  /* 0x3e520bf47d0a7423 */ /* 0x000fe2000001000a */
[----:B------:R-:W-:Y:S01]  /*95f0*/  F2FP.BF16.PACK_AB R22, R126, R131 ;  /* 0x000000837e16723e */ /* 0x000fe200000010ff */
[----:B------:R-:W-:Y:S01]  /*9600*/  @!P2 FMUL R179, R179, 16777216 ;  /* 0x4b800000b3b3a820 */ /* 0x000fe20000400000 */
[----:B------:R-:W-:Y:S01]  /*9610*/  F2FP.BF16.PACK_AB R23, R58, R129 ;  /* 0x000000813a17723e */ /* 0x000fe200000010ff */
[----:B------:R-:W-:-:S02]  /*9620*/  @!P2 FMUL R178, R178, 16777216 ;  /* 0x4b800000b2b2a820 */ /* 0x000fc40000400000 */
[----:B------:R-:W-:Y:S02]  /*9630*/  @!P2 FMUL R27, R27, 16777216 ;  /* 0x4b8000001b1ba820 */ /* 0x000fe40000400000 */
[----:B------:R-:W-:Y:S02]  /*9640*/  @!P2 FMUL R26, R26, 16777216 ;  /* 0x4b8000001a1aa820 */ /* 0x000fe40000400000 */
[----:B------:R-:W-:Y:S02]  /*9650*/  FFMA.FTZ R25, R132, R25, 0.20512372255325317383 ;  /* 0x3e520bf484197423 */ /* 0x000fe40000010019 */
[----:B------:R-:W-:Y:S02]  /*9660*/  FFMA.FTZ R6, R55, R6, 0.20512372255325317383 ;  /* 0x3e520bf437067423 */ /* 0x000fe40000010006 */
[----:B------:R-:W-:Y:S02]  /*9670*/  FFMA.FTZ R8, R127, R8, 0.20512372255325317383 ;  /* 0x3e520bf47f087423 */ /* 0x000fe40000010008 */
[----:B------:R-:W-:-:S02]  /*9680*/  FMUL R52, R224, R15 ;  /* 0x0000000fe0347220 */ /* 0x000fc40000400000 */
[C---:B------:R-:W-:Y:S02]  /*9690*/  FMUL R19, R224.reuse, R19 ;  /* 0x00000013e0137220 */ /* 0x040fe40000400000 */
[C---:B------:R-:W-:Y:S02]  /*96a0*/  FMUL R18, R224.reuse, R18 ;  /* 0x00000012e0127220 */ /* 0x040fe40000400000 */
[----:B------:R-:W-:Y:S02]  /*96b0*/  FFMA.FTZ R10, R125, R10, -0.24046532809734344482 ;  /* 0xbe763c8b7d0a7423 */ /* 0x000fe4000001000a */
[C---:B------:R-:W-:Y:S01]  /*96c0*/  FMUL R15, R224.reuse, R179 ;  /* 0x000000b3e00f7220 */ /* 0x040fe20000400000 */
[----:B------:R-:W-:Y:S01]  /*96d0*/  F2FP.BF16.PACK_AB R14, R19, R18 ;  /* 0x00000012130e723e */ /* 0x000fe200000010ff */
[C---:B------:R-:W-:Y:S01]  /*96e0*/  FMUL R178, R224.reuse, R178 ;  /* 0x000000b2e0b27220 */ /* 0x040fe20000400000 */
[----:B------:R-:W-:Y:S01]  /*96f0*/  F2FP.BF16.PACK_AB R18, R205, R204 ;  /* 0x000000cccd12723e */ /* 0x000fe200000010ff */
[----:B------:R-:W-:Y:S01]  /*9700*/  FMUL R27, R224, R27 ;  /* 0x0000001be01b7220 */ /* 0x000fe20000400000 */
[----:B------:R-:W-:Y:S01]  /*9710*/  F2FP.BF16.PACK_AB R19, R142, R145 ;  /* 0x000000918e13723e */ /* 0x000fe200000010ff */
[----:B------:R-:W-:Y:S01]  /*9720*/  FMUL R26, R224, R26 ;  /* 0x0000001ae01a7220 */ /* 0x000fe20000400000 */
[----:B------:R-:W-:Y:S01]  /*9730*/  F2FP.BF16.PACK_AB R15, R15, R178 ;  /* 0x000000b20f0f723e */ /* 0x000fe200000010ff */
[----:B------:R-:W-:-:S02]  /*9740*/  FFMA.FTZ R25, R132, R25, -0.24046532809734344482 ;  /* 0xbe763c8b84197423 */ /* 0x000fc40000010019 */
[----:B------:R-:W-:Y:S01]  /*9750*/  FFMA.FTZ R6, R55, R6, -0.24046532809734344482 ;  /* 0xbe763c8b37067423 */ /* 0x000fe20000010006 */
[----:B------:R-:W-:Y:S01]  /*9760*/  F2FP.BF16.PACK_AB R13, R27, R26 ;  /* 0x0000001a1b0d723e */ /* 0x000fe200000010ff */
[----:B------:R-:W-:Y:S01]  /*9770*/  FFMA.FTZ R8, R127, R8, -0.24046532809734344482 ;  /* 0xbe763c8b7f087423 */ /* 0x000fe20000010008 */
[----:B------:R0:W-:Y:S01]  /*9780*/  STS.128 [R75+0x800], R16 ;  /* 0x000800104b007388 */ /* 0x0001e20000000c00 */
[----:B------:R-:W-:Y:S01]  /*9790*/  FFMA.FTZ R10, R125, R10, 0.28857114911079406738 ;  /* 0x3e93bf997d0a7423 */ /* 0x000fe2000001000a */
[----:B------:R-:W-:Y:S01]  /*97a0*/  F2FP.BF16.PACK_AB R26, R42, R43 ;  /* 0x0000002b2a1a723e */ /* 0x000fe200000010ff */
[----:B------:R-:W-:Y:S01]  /*97b0*/  FFMA.FTZ R25, R132, R25, 0.28857114911079406738 ;  /* 0x3e93bf9984197423 */ /* 0x000fe20000010019 */
[----:B------:R1:W-:Y:S01]  /*97c0*/  STS.128 [R75+0x80], R12 ;  /* 0x0000800c4b007388 */ /* 0x0003e20000000c00 */
[----:B------:R-:W-:Y:S01]  /*97d0*/  FFMA.FTZ R6, R55, R6, 0.28857114911079406738 ;  /* 0x3e93bf9937067423 */ /* 0x000fe20000010006 */
[----:B------:R-:W-:Y:S01]  /*97e0*/  F2FP.BF16.PACK_AB R27, R40, R41 ;  /* 0x00000029281b723e */ /* 0x000fe200000010ff */
[----:B------:R-:W-:Y:S01]  /*97f0*/  FFMA.FTZ R8, R127, R8, 0.28857114911079406738 ;  /* 0x3e93bf997f087423 */ /* 0x000fe20000010008 */
[----:B------:R-:W-:Y:S01]  /*9800*/  BAR.SYNC.DEFER_BLOCKING 0x0 ;  /* 0x0000000000007b1d */ /* 0x000fe20000010000 */
[----:B------:R-:W-:-:S02]  /*9810*/  FFMA.FTZ R10, R125, R10, -0.36067417263984680176 ;  /* 0xbeb8aa497d0a7423 */ /* 0x000fc4000001000a */
[----:B------:R-:W-:Y:S02]  /*9820*/  FFMA.FTZ R25, R132, R25, -0.36067417263984680176 ;  /* 0xbeb8aa4984197423 */ /* 0x000fe40000010019 */
[----:B------:R-:W-:Y:S02]  /*9830*/  FFMA.FTZ R6, R55, R6, -0.36067417263984680176 ;  /* 0xbeb8aa4937067423 */ /* 0x000fe40000010006 */
[----:B------:R-:W-:Y:S01]  /*9840*/  FFMA.FTZ R8, R127, R8, -0.36067417263984680176 ;  /* 0xbeb8aa497f087423 */ /* 0x000fe20000010008 */
[----:B0-----:R-:W-:Y:S01]  /*9850*/  F2FP.BF16.PACK_AB R16, R66, R111 ;  /* 0x0000006f4210723e */ /* 0x001fe200000010ff */
[----:B------:R-:W-:Y:S01]  /*9860*/  FFMA.FTZ R10, R125, R10, 0.48089820146560668945 ;  /* 0x3ef6384a7d0a7423 */ /* 0x000fe2000001000a */
[----:B------:R-:W-:Y:S01]  /*9870*/  F2FP.BF16.PACK_AB R17, R62, R63 ;  /* 0x0000003f3e11723e */ /* 0x000fe200000010ff */
[----:B------:R-:W-:Y:S01]  /*9880*/  FFMA.FTZ R25, R132, R25, 0.48089820146560668945 ;  /* 0x3ef6384a84197423 */ /* 0x000fe20000010019 */
[----:B-1----:R-:W-:Y:S01]  /*9890*/  @P4 MOV R13, 0x7f800000 ;  /* 0x7f800000000d4802 */ /* 0x002fe20000000f00 */
[----:B------:R-:W-:Y:S01]  /*98a0*/  FFMA.FTZ R6, R55, R6, 0.48089820146560668945 ;  /* 0x3ef6384a37067423 */ /* 0x000fe20000010006 */
[----:B------:R-:W-:Y:S01]  /*98b0*/  F2FP.BF16.PACK_AB R15, R52, R53 ;  /* 0x00000035340f723e */ /* 0x000fe200000010ff */
[----:B------:R-:W-:Y:S01]  /*98c0*/  FFMA.FTZ R8, R127, R8, 0.48089820146560668945 ;  /* 0x3ef6384a7f087423 */ /* 0x000fe20000010008 */
[----:B------:R-:W-:Y:S01]  /*98d0*/  F2FP.BF16.PACK_AB R66, R34, R35 ;  /* 0x000000232242723e */ /* 0x000fe200000010ff */
[----:B------:R-:W-:Y:S01]  /*98e0*/  FFMA.FTZ R10, R125, R10, -0.72134751081466674805 ;  /* 0xbf38aa3b7d0a7423 */ /* 0x000fe2000001000a */
[----:B------:R-:W-:Y:S01]  /*98f0*/  F2FP.BF16.PACK_AB R62, R32, R33 ;  /* 0x00000021203e723e */ /* 0x000fe200000010ff */
[----:B------:R-:W-:Y:S01]  /*9900*/  FFMA.FTZ R25, R132, R25, -0.72134751081466674805 ;  /* 0xbf38aa3b84197423 */ /* 0x000fe20000010019 */
[----:B------:R-:W-:Y:S01]  /*9910*/  F2FP.BF16.PACK_AB R63, R28, R29 ;  /* 0x0000001d1c3f723e */ /* 0x000fe200000010ff */
[----:B------:R-:W-:Y:S01]  /*9920*/  FFMA.FTZ R6, R55, R6, -0.72134751081466674805 ;  /* 0xbf38aa3b37067423 */ /* 0x000fe20000010006 */
[----:B------:R-:W-:Y:S01]  /*9930*/  F2FP.BF16.PACK_AB R18, R105, R104 ;  /* 0x000000686912723e */ /* 0x000fe200000010ff */
[----:B------:R-:W-:Y:S01]  /*9940*/  FFMA.FTZ R8, R127, R8, -0.72134751081466674805 ;  /* 0xbf38aa3b7f087423 */ /* 0x000fe20000010008 */
[----:B------:R-:W0:Y:S01]  /*9950*/  LDS.128 R40, [R231] ;  /* 0x00000000e7287984 */ /* 0x000e220000000c00 */
[----:B------:R-:W-:Y:S01]  /*9960*/  FMUL R10, R125, R10 ;  /* 0x0000000a7d0a7220 */ /* 0x000fe20000400000 */
[----:B------:R-:W-:Y:S01]  /*9970*/  F2FP.BF16.PACK_AB R19, R109, R108 ;  /* 0x0000006c6d13723e */ /* 0x000fe200000010ff */
[----:B------:R-:W-:-:S02]  /*9980*/  FMUL R25, R132, R25 ;  /* 0x0000001984197220 */ /* 0x000fc40000400000 */
[----:B------:R-:W-:Y:S02]  /*9990*/  FMUL R6, R55, R6 ;  /* 0x0000000637067220 */ /* 0x000fe40000400000 */
[----:B------:R-:W-:Y:S02]  /*99a0*/  FMUL R8, R127, R8 ;  /* 0x000000087f087220 */ /* 0x000fe40000400000 */
[----:B------:R-:W-:Y:S02]  /*99b0*/  FMUL R10, R125, R10 ;  /* 0x0000000a7d0a7220 */ /* 0x000fe40000400000 */
[----:B------:R-:W-:Y:S02]  /*99c0*/  FMUL R25, R132, R25 ;  /* 0x0000001984197220 */ /* 0x000fe40000400000 */
[----:B------:R-:W-:Y:S02]  /*99d0*/  FMUL R6, R55, R6 ;  /* 0x0000000637067220 */ /* 0x000fe40000400000 */
[----:B------:R-:W-:-:S02]  /*99e0*/  FMUL R8, R127, R8 ;  /* 0x000000087f087220 */ /* 0x000fc40000400000 */
[----:B------:R-:W-:Y:S01]  /*99f0*/  FFMA.FTZ R125, R125, 1.4426950216293334961, R10 ;  /* 0x3fb8aa3b7d7d7823 */ /* 0x000fe2000001000a */
[----:B------:R-:W-:Y:S01]  /*9a00*/  @P0 MOV R10, 0x7f800000 ;  /* 0x7f800000000a0802 */ /* 0x000fe20000000f00 */
[----:B------:R-:W-:Y:S01]  /*9a10*/  FFMA.FTZ R132, R132, 1.4426950216293334961, R25 ;  /* 0x3fb8aa3b84847823 */ /* 0x000fe20000010019 */
[----:B------:R-:W-:Y:S01]  /*9a20*/  F2FP.BF16.PACK_AB R25, R44, R47 ;  /* 0x0000002f2c19723e */ /* 0x000fe200000010ff */
[----:B------:R-:W-:Y:S02]  /*9a30*/  FFMA.FTZ R6, R55, 1.4426950216293334961, R6 ;  /* 0x3fb8aa3b37067823 */ /* 0x000fe40000010006 */
[----:B------:R-:W-:Y:S01]  /*9a40*/  FFMA.FTZ R8, R127, 1.4426950216293334961, R8 ;  /* 0x3fb8aa3b7f087823 */ /* 0x000fe20000010008 */
[----:B------:R-:W-:Y:S01]  /*9a50*/  LDS.128 R52, [R228] ;  /* 0x00000000e4347984 */ /* 0x000fe20000000c00 */
[----:B------:R-:W-:Y:S02]  /*9a60*/  FADD R227, R227, R132 ;  /* 0x00000084e3e37221 */ /* 0x000fe40000000000 */
[----:B------:R-:W-:-:S02]  /*9a70*/  FADD R211, R211, R6 ;  /* 0x00000006d3d37221 */ /* 0x000fc40000000000 */
        /* <DEDUP_REMOVED lines=9> */
[----:B------:R-:W-:Y:S01]  /*9b10*/  @!P2 FMUL R98, R98, 16777216 ;  /* 0x4b8000006262a820 */ /* 0x000fe20000400000 */
[----:B------:R-:W-:Y:S01]  /*9b20*/  FSETP.NEU.AND P2, PT, R46, RZ, PT ;  /* 0x000000ff2e00720b */ /* 0x000fe20003f4d000 */
[----:B------:R-:W-:Y:S01]  /*9b30*/  FADD R6, R51, R8 ;  /* 0x0000000833067221 */ /* 0x000fe20000000000 */
[----:B------:R-:W-:Y:S01]  /*9b40*/  F2FP.BF16.PACK_AB R8, R97, R96 ;  /* 0x000000606108723e */ /* 0x000fe200000010ff */
[----:B------:R-:W-:-:S02]  /*9b50*/  FADD R226, R226, R125 ;  /* 0x0000007de2e27221 */ /* 0x000fc40000000000 */
[----:B------:R-:W-:Y:S01]  /*9b60*/  @P0 FFMA.FTZ R227, R45, R10, +INF ;  /* 0x7f8000002de30423 */ /* 0x000fe2000001000a */
[----:B------:R-:W-:Y:S01]  /*9b70*/  FSETP.NEU.AND P0, PT, R50, RZ, PT ;  /* 0x000000ff3200720b */ /* 0x000fe20003f0d000 */
[----:B------:R-:W-:Y:S01]  /*9b80*/  @P1 FFMA.FTZ R211, R46, R9, +INF ;  /* 0x7f8000002ed31423 */ /* 0x000fe20000010009 */
[C---:B------:R-:W-:Y:S01]  /*9b90*/  FSETP.NEU.AND P1, PT, R48.reuse, RZ, PT ;  /* 0x000000ff3000720b */ /* 0x040fe20003f2d000 */
[----:B------:R-:W-:Y:S01]  /*9ba0*/  @P5 FFMA.FTZ R6, R48, R11, +INF ;  /* 0x7f80000030065423 */ /* 0x000fe2000001000b */
[----:B------:R-:W1:Y:S01]  /*9bb0*/  LDS.128 R44, [R230] ;  /* 0x00000000e62c7984 */ /* 0x000e620000000c00 */
[----:B------:R-:W-:Y:S01]  /*9bc0*/  @P4 FFMA.FTZ R226, R50, R13, +INF ;  /* 0x7f80000032e24423 */ /* 0x000fe2000001000d */
[----:B------:R-:W-:Y:S01]  /*9bd0*/  F2FP.BF16.PACK_AB R9, R61, R60 ;  /* 0x0000003c3d09723e */ /* 0x000fe200000010ff */
[C---:B------:R-:W-:Y:S01]  /*9be0*/  FMUL R67, R224.reuse, R67 ;  /* 0x00000043e0437220 */ /* 0x040fe20000400000 */
[----:B------:R-:W2:Y:S01]  /*9bf0*/  LDS.128 R48, [R229] ;  /* 0x00000000e5307984 */ /* 0x000ea20000000c00 */
[C---:B------:R-:W-:Y:S01]  /*9c00*/  FMUL R98, R224.reuse, R98 ;  /* 0x00000062e0627220 */ /* 0x040fe20000400000 */
[----:B------:R-:W-:Y:S01]  /*9c10*/  F2FP.BF16.PACK_AB R13, R113, R124 ;  /* 0x0000007c710d723e */ /* 0x000fe200000010ff */
[C---:B------:R-:W-:Y:S01]  /*9c20*/  FMUL R59, R224.reuse, R121 ;  /* 0x00000079e03b7220 */ /* 0x040fe20000400000 */
[----:B------:R-:W-:Y:S01]  /*9c30*/  BAR.SYNC.DEFER_BLOCKING 0x0 ;  /* 0x0000000000007b1d */ /* 0x000fe20000010000 */
[----:B------:R-:W-:Y:S01]  /*9c40*/  F2FP.BF16.PACK_AB R10, R65, R64 ;  /* 0x00000040410a723e */ /* 0x000fe200000010ff */
[C---:B------:R-:W-:Y:S01]  /*9c50*/  FMUL R120, R224.reuse, R120 ;  /* 0x00000078e0787220 */ /* 0x040fe20000400000 */
[----:B------:R-:W-:Y:S01]  /*9c60*/  F2FP.BF16.PACK_AB R12, R119, R98 ;  /* 0x00000062770c723e */ /* 0x000fe200000010ff */
        /* <DEDUP_REMOVED lines=8> */
[----:B------:R-:W-:Y:S01]  /*9cf0*/  FMUL R88, R224, R88 ;  /* 0x00000058e0587220 */ /* 0x000fe20000400000 */
[----:B------:R-:W-:Y:S01]  /*9d00*/  F2FP.BF16.PACK_AB R67, R30, R31 ;  /* 0x0000001f1e43723e */ /* 0x000fe200000010ff */
[----:B------:R-:W-:Y:S01]  /*9d10*/  FMUL R89, R224, R89 ;  /* 0x00000059e0597220 */ /* 0x000fe20000400000 */
[----:B------:R-:W-:-:S02]  /*9d20*/  F2FP.BF16.PACK_AB R58, R115, R114 ;  /* 0x00000072733a723e */ /* 0x000fc400000010ff */
[----:B------:R-:W-:Y:S02]  /*9d30*/  F2FP.BF16.PACK_AB R59, R59, R120 ;  /* 0x000000783b3b723e */ /* 0x000fe400000010ff */
[----:B------:R-:W-:Y:S02]  /*9d40*/  F2FP.BF16.PACK_AB R64, R102, R103 ;  /* 0x000000676640723e */ /* 0x000fe400000010ff */
[----:B------:R-:W-:Y:S02]  /*9d50*/  F2FP.BF16.PACK_AB R60, R94, R95 ;  /* 0x0000005f5e3c723e */ /* 0x000fe400000010ff */
[----:B------:R-:W-:Y:S01]  /*9d60*/  F2FP.BF16.PACK_AB R69, R82, R77 ;  /* 0x0000004d5245723e */ /* 0x000fe200000010ff */
[----:B------:R-:W-:Y:S01]  /*9d70*/  STS.128 [R75], R8 ;  /* 0x000000084b007388 */ /* 0x000fe20000000c00 */
[----:B------:R-:W-:Y:S02]  /*9d80*/  F2FP.BF16.PACK_AB R68, R83, R78 ;  /* 0x0000004e5344723e */ /* 0x000fe400000010ff */
[----:B------:R-:W-:Y:S01]  /*9d90*/  F2FP.BF16.PACK_AB R82, R2, R71 ;  /* 0x000000470252723e */ /* 0x000fe200000010ff */
[----:B------:R-:W-:Y:S01]  /*9da0*/  STS.128 [R75+0x80], R12 ;  /* 0x0000800c4b007388 */ /* 0x000fe20000000c00 */
[----:B------:R-:W-:-:S02]  /*9db0*/  F2FP.BF16.PACK_AB R113, R93, R92 ;  /* 0x0000005c5d71723e */ /* 0x000fc400000010ff */
[----:B------:R-:W-:Y:S01]  /*9dc0*/  F2FP.BF16.PACK_AB R114, R101, R100 ;  /* 0x000000646572723e */ /* 0x000fe200000010ff */
[----:B------:R-:W-:Y:S01]  /*9dd0*/  STS.128 [R75+0x800], R20 ;  /* 0x000800144b007388 */ /* 0x000fe20000000c00 */
[----:B------:R-:W-:Y:S02]  /*9de0*/  F2FP.BF16.PACK_AB R115, R117, R116 ;  /* 0x000000747573723e */ /* 0x000fe400000010ff */
[----:B------:R-:W-:Y:S01]  /*9df0*/  F2FP.BF16.PACK_AB R83, R73, R4 ;  /* 0x000000044953723e */ /* 0x000fe200000010ff */
[----:B------:R-:W-:Y:S01]  /*9e00*/  STS.128 [R75+0x880], R24 ;  /* 0x000880184b007388 */ /* 0x000fe20000000c00 */
[----:B------:R-:W-:Y:S02]  /*9e10*/  F2FP.BF16.PACK_AB R71, R74, R5 ;  /* 0x000000054a47723e */ /* 0x000fe400000010ff */
[----:B------:R-:W-:Y:S01]  /*9e20*/  MOV R119, c[0x0][0x1c8] ;  /* 0x0000720000777a02 */ /* 0x000fe20000000f00 */
[----:B------:R-:W-:Y:S01]  /*9e30*/  BAR.SYNC.DEFER_BLOCKING 0x0 ;  /* 0x0000000000007b1d */ /* 0x000fe20000010000 */
[----:B------:R-:W-:-:S02]  /*9e40*/  FSEL R211, R211, -INF , P2 ;  /* 0xff800000d3d37808 */ /* 0x000fc40001000000 */
[C---:B------:R-:W-:Y:S01]  /*9e50*/  SHF.L.U32 R3, R119.reuse, 0x1, RZ ;  /* 0x0000000177037819 */ /* 0x040fe200000006ff */
[C---:B------:R-:W-:Y:S01]  /*9e60*/  IMAD R73, R119.reuse, 0x14, RZ ;  /* 0x0000001477497824 */ /* 0x040fe200078e02ff */
[CC--:B------:R-:W-:Y:S01]  /*9e70*/  LEA R4, P5, R119.reuse, R122.reuse, 0x2 ;  /* 0x0000007a77047211 */ /* 0x0c0fe200078a10ff */
[----:B------:R-:W-:Y:S01]  /*9e80*/  IMAD R77, R119, 0x1c, RZ ;  /* 0x0000001c774d7824 */ /* 0x000fe200078e02ff */
[----:B------:R-:W-:Y:S01]  /*9e90*/  IADD3 R2, P4, R3, R122, RZ ;  /* 0x0000007a03027210 */ /* 0x000fe20007f9e0ff */
[----:B------:R-:W-:Y:S01]  /*9ea0*/  IMAD R133, R119, 0x24, RZ ;  /* 0x0000002477857824 */ /* 0x000fe200078e02ff */
[-C--:B------:R-:W-:Y:S01]  /*9eb0*/  LEA.HI.X.SX32 R5, R3, R123.reuse, 0x1, P5 ;  /* 0x0000007b03057211 */ /* 0x080fe200028f0eff */
[C---:B------:R-:W-:Y:S01]  /*9ec0*/  IMAD R137, R119.reuse, 0x26, RZ ;  /* 0x0000002677897824 */ /* 0x040fe200078e02ff */
[C---:B------:R-:W-:Y:S01]  /*9ed0*/  LEA.HI.X.SX32 R3, R119.reuse, R123, 0x1, P4 ;  /* 0x0000007b77037211 */ /* 0x040fe200020f0eff */
[C---:B------:R-:W-:Y:S01]  /*9ee0*/  IMAD R141, R119.reuse, 0x28, RZ ;  /* 0x00000028778d7824 */ /* 0x040fe200078e02ff */
[C---:B------:R-:W-:Y:S01]  /*9ef0*/  SHF.L.U32 R189, R119.reuse, 0x6, RZ ;  /* 0x0000000677bd7819 */ /* 0x040fe200000006ff */
[C---:B------:R-:W-:Y:S01]  /*9f00*/  IMAD R145, R119.reuse, 0x2a, RZ ;  /* 0x0000002a77917824 */ /* 0x040fe200078e02ff */
[C---:B------:R-:W-:Y:S01]  /*9f10*/  LEA R191, R119.reuse, R119, 0x6 ;  /* 0x0000007777bf7211 */ /* 0x040fe200078e30ff */
[C---:B------:R-:W-:Y:S01]  /*9f20*/  IMAD R149, R119.reuse, 0x2c, RZ ;  /* 0x0000002c77957824 */ /* 0x040fe200078e02ff */
[----:B------:R-:W-:Y:S01]  /*9f30*/  FSEL R6, R6, -INF , P1 ;  /* 0xff80000006067808 */ /* 0x000fe20000800000 */
[----:B------:R-:W-:-:S02]  /*9f40*/  IMAD R153, R119, 0x2e, RZ ;  /* 0x0000002e77997824 */ /* 0x000fc400078e02ff */
[C---:B------:R-:W-:Y:S02]  /*9f50*/  IMAD R157, R119.reuse, 0x30, RZ ;  /* 0x00000030779d7824 */ /* 0x040fe400078e02ff */
[C---:B------:R-:W-:Y:S01]  /*9f60*/  IMAD R161, R119.reuse, 0x32, RZ ;  /* 0x0000003277a17824 */ /* 0x040fe200078e02ff */
[----:B------:R-:W3:Y:S01]  /*9f70*/  LDS.128 R24, [R231] ;  /* 0x00000000e7187984 */ /* 0x000ee20000000c00 */
[C---:B------:R-:W-:Y:S02]  /*9f80*/  IMAD R165, R119.reuse, 0x34, RZ ;  /* 0x0000003477a57824 */ /* 0x040fe400078e02ff */
[C---:B------:R-:W-:Y:S01]  /*9f90*/  IMAD R169, R119.reuse, 0x36, RZ ;  /* 0x0000003677a97824 */ /* 0x040fe200078e02ff */
[----:B------:R-:W4:Y:S01]  /*9fa0*/  LDS.128 R36, [R230] ;  /* 0x00000000e6247984 */ /* 0x000f220000000c00 */
[C---:B------:R-:W-:Y:S02]  /*9fb0*/  IMAD R173, R119.reuse, 0x38, RZ ;  /* 0x0000003877ad7824 */ /* 0x040fe400078e02ff */
[C---:B------:R-:W-:Y:S01]  /*9fc0*/  IMAD R177, R119.reuse, 0x3a, RZ ;  /* 0x0000003a77b17824 */ /* 0x040fe200078e02ff */
[----:B------:R-:W5:Y:S01]  /*9fd0*/  LDS.128 R32, [R229] ;  /* 0x00000000e5207984 */ /* 0x000f620000000c00 */
[----:B------:R-:W-:-:S02]  /*9fe0*/  IMAD R181, R119, 0x3c, RZ ;  /* 0x0000003c77b57824 */ /* 0x000fc400078e02ff */
[C---:B------:R-:W-:Y:S01]  /*9ff0*/  IMAD R185, R119.reuse, 0x3e, RZ ;  /* 0x0000003e77b97824 */ /* 0x040fe200078e02ff */
[----:B------:R-:W0:Y:S01]  /*a000*/  LDS.128 R28, [R228] ;  /* 0x00000000e41c7984 */ /* 0x000e220000000c00 */
[C---:B------:R-:W-:Y:S02]  /*a010*/  IMAD R193, R119.reuse, 0x42, RZ ;  /* 0x0000004277c17824 */ /* 0x040fe400078e02ff */
[C---:B------:R-:W-:Y:S01]  /*a020*/  IMAD R197, R119.reuse, 0x44, RZ ;  /* 0x0000004477c57824 */ /* 0x040fe200078e02ff */
[----:B------:R-:W-:Y:S01]  /*a030*/  BAR.SYNC.DEFER_BLOCKING 0x0 ;  /* 0x0000000000007b1d */ /* 0x000fe20000010000 */
[C---:B------:R-:W-:Y:S02]  /*a040*/  IMAD R205, R119.reuse, 0x48, RZ ;  /* 0x0000004877cd7824 */ /* 0x040fe400078e02ff */
[C---:B------:R-:W-:Y:S02]  /*a050*/  IMAD R201, R119.reuse, 0x46, RZ ;  /* 0x0000004677c97824 */ /* 0x040fe400078e02ff */
[----:B------:R-:W-:-:S02]  /*a060*/  IMAD R213, R119, 0x4a, RZ ;  /* 0x0000004a77d57824 */ /* 0x000fc400078e02ff */
[C---:B------:R-:W-:Y:S02]  /*a070*/  IMAD R221, R119.reuse, 0x4e, RZ ;  /* 0x0000004e77dd7824 */ /* 0x040fe400078e02ff */
[C---:B------:R-:W-:Y:S02]  /*a080*/  IMAD R131, R119.reuse, 0x23, RZ ;  /* 0x0000002377837824 */ /* 0x040fe400078e02ff */
[C---:B------:R-:W-:Y:S02]  /*a090*/  IMAD R135, R119.reuse, 0x25, RZ ;  /* 0x0000002577877824 */ /* 0x040fe400078e02ff */
[C---:B------:R-:W-:Y:S02]  /*a0a0*/  IMAD R217, R119.reuse, 0x4c, RZ ;  /* 0x0000004c77d97824 */ /* 0x040fe400078e02ff */
[C---:B------:R-:W-:Y:S02]  /*a0b0*/  IMAD R225, R119.reuse, 0x50, RZ ;  /* 0x0000005077e17824 */ /* 0x040fe400078e02ff */
[----:B------:R-:W-:-:S02]  /*a0c0*/  IMAD R139, R119, 0x27, RZ ;  /* 0x00000027778b7824 */ /* 0x000fc400078e02ff */
[C---:B------:R-:W-:Y:S02]  /*a0d0*/  IMAD R129, R119.reuse, 0x52, RZ ;  /* 0x0000005277817824 */ /* 0x040fe400078e02ff */
[C---:B------:R-:W-:Y:S02]  /*a0e0*/  IMAD R143, R119.reuse, 0x29, RZ ;  /* 0x00000029778f7824 */ /* 0x040fe400078e02ff */
[C---:B------:R-:W-:Y:S01]  /*a0f0*/  IMAD R147, R119.reuse, 0x2b, RZ ;  /* 0x0000002b77937824 */ /* 0x040fe200078e02ff */
[----:B------:R-:W-:Y:S01]  /*a100*/  STS.128 [R75], R16 ;  /* 0x000000104b007388 */ /* 0x000fe20000000c00 */
[C---:B------:R-:W-:Y:S02]  /*a110*/  IMAD R151, R119.reuse, 0x2d, RZ ;  /* 0x0000002d77977824 */ /* 0x040fe400078e02ff */
[C---:B------:R-:W-:Y:S01]  /*a120*/  IMAD R155, R119.reuse, 0x2f, RZ ;  /* 0x0000002f779b7824 */ /* 0x040fe200078e02ff */
[----:B------:R0:W-:Y:S01]  /*a130*/  STS.128 [R75+0x80], R56 ;  /* 0x000080384b007388 */ /* 0x0001e20000000c00 */
[----:B------:R-:W-:-:S02]  /*a140*/  IMAD R159, R119, 0x31, RZ ;  /* 0x00000031779f7824 */ /* 0x000fc400078e02ff */
[C---:B------:R-:W-:Y:S01]  /*a150*/  IMAD R163, R119.reuse, 0x33, RZ ;  /* 0x0000003377a37824 */ /* 0x040fe200078e02ff */
[----:B------:R1:W-:Y:S01]  /*a160*/  STS.128 [R75+0x800], R64 ;  /* 0x000800404b007388 */ /* 0x0003e20000000c00 */
[C---:B------:R-:W-:Y:S02]  /*a170*/  IMAD R97, R119.reuse, 0x72, RZ ;  /* 0x0000007277617824 */ /* 0x040fe400078e02ff */
[C---:B------:R-:W-:Y:S01]  /*a180*/  IMAD R167, R119.reuse, 0x35, RZ ;  /* 0x0000003577a77824 */ /* 0x040fe200078e02ff */
[----:B------:R2:W-:Y:S01]  /*a190*/  STS.128 [R75+0x880], R60 ;  /* 0x0008803c4b007388 */ /* 0x0005e20000000c00 */
[C---:B------:R-:W-:Y:S02]  /*a1a0*/  IMAD R171, R119.reuse, 0x37, RZ ;  /* 0x0000003777ab7824 */ /* 0x040fe400078e02ff */
[C---:B------:R-:W-:Y:S01]  /*a1b0*/  IMAD R93, R119.reuse, 0x70, RZ ;  /* 0x00000070775d7824 */ /* 0x040fe200078e02ff */
[----:B------:R-:W-:Y:S01]  /*a1c0*/  BAR.SYNC.DEFER_BLOCKING 0x0 ;  /* 0x0000000000007b1d */ /* 0x000fe20000010000 */
[----:B------:R-:W-:-:S02]  /*a1d0*/  IMAD R101, R119, 0x74, RZ ;  /* 0x0000007477657824 */ /* 0x000fc400078e02ff */
[C---:B------:R-:W-:Y:S01]  /*a1e0*/  IMAD R175, R119.reuse, 0x39, RZ ;  /* 0x0000003977af7824 */ /* 0x040fe200078e02ff */
[----:B0-----:R-:W-:Y:S01]  /*a1f0*/  F2FP.BF16.PACK_AB R56, R90, R91 ;  /* 0x0000005b5a38723e */ /* 0x001fe200000010ff */
[C---:B------:R-:W-:Y:S01]  /*a200*/  IMAD R109, R119.reuse, 0x78, RZ ;  /* 0x00000078776d7824 */ /* 0x040fe200078e02ff */
[----:B------:R-:W-:Y:S01]  /*a210*/  F2FP.BF16.PACK_AB R57, R88, R89 ;  /* 0x000000595839723e */ /* 0x000fe200000010ff */
[C---:B------:R-:W-:Y:S01]  /*a220*/  IMAD R89, R119.reuse, 0x6e, RZ ;  /* 0x0000006e77597824 */ /* 0x040fe200078e02ff */
[----:B------:R-:W-:Y:S01]  /*a230*/  F2FP.BF16.PACK_AB R58, R86, R87 ;  /* 0x00000057563a723e */ /* 0x000fe200000010ff */
[C---:B-1----:R-:W-:Y:S01]  /*a240*/  IMAD R67, R119.reuse, 0xc, RZ ;  /* 0x0000000c77437824 */ /* 0x042fe200078e02ff */
[----:B------:R-:W-:Y:S01]  /*a250*/  F2FP.BF16.PACK_AB R59, R84, R85 ;  /* 0x00000055543b723e */ /* 0x000fe200000010ff */
[C---:B------:R-:W-:Y:S01]  /*a260*/  IMAD R65, R119.reuse, 0xa, RZ ;  /* 0x0000000a77417824 */ /* 0x040fe200078e02ff */
[----:B--2---:R-:W-:Y:S01]  /*a270*/  PRMT R60, R40, 0x7632, R60 ;  /* 0x00007632283c7816 */ /* 0x004fe2000000003c */
[C---:B------:R-:W-:Y:S01]  /*a280*/  IMAD R61, R119.reuse, 0x6, RZ ;  /* 0x00000006773d7824 */ /* 0x040fe200078e02ff */
[C---:B------:R-:W-:Y:S01]  /*a290*/  SHF.L.U32 R63, R119.reuse, 0x3, RZ ;  /* 0x00000003773f7819 */ /* 0x040fe200000006ff */
[----:B------:R-:W-:-:S02]  /*a2a0*/  IMAD R85, R119, 0x6c, RZ ;  /* 0x0000006c77557824 */ /* 0x000fc400078e02ff */
[C---:B------:R-:W-:Y:S02]  /*a2b0*/  IMAD R105, R119.reuse, 0x76, RZ ;  /* 0x0000007677697824 */ /* 0x040fe400078e02ff */
[C---:B------:R-:W-:Y:S02]  /*a2c0*/  IMAD R121, R119.reuse, 0x7e, RZ ;  /* 0x0000007e77797824 */ /* 0x040fe400078e02ff */
[C---:B------:R-:W-:Y:S02]  /*a2d0*/  IMAD R179, R119.reuse, 0x3b, RZ ;  /* 0x0000003b77b37824 */ /* 0x040fe400078e02ff */
[C---:B------:R-:W-:Y:S01]  /*a2e0*/  IMAD R183, R119.reuse, 0x3d, RZ ;  /* 0x0000003d77b77824 */ /* 0x040fe200078e02ff */
[----:B------:R-:W0:Y:S01]  /*a2f0*/  LDS.128 R12, [R231] ;  /* 0x00000000e70c7984 */ /* 0x000e220000000c00 */
[C---:B------:R-:W-:Y:S02]  /*a300*/  IMAD R117, R119.reuse, 0x7c, RZ ;  /* 0x0000007c77757824 */ /* 0x040fe400078e02ff */
[C---:B------:R-:W-:Y:S01]  /*a310*/  IMAD R187, R119.reuse, 0x3f, RZ ;  /* 0x0000003f77bb7824 */ /* 0x040fe200078e02ff */
[----:B------:R-:W1:Y:S01]  /*a320*/  LDS.128 R8, [R230] ;  /* 0x00000000e6087984 */ /* 0x000e620000000c00 */
[----:B------:R-:W-:-:S02]  /*a330*/  IMAD R192, R119, 0x84, RZ ;  /* 0x0000008477c07824 */ /* 0x000fc400078e02ff */
[C---:B------:R-:W-:Y:S01]  /*a340*/  IMAD R190, R119.reuse, 0x82, RZ ;  /* 0x0000008277be7824 */ /* 0x040fe200078e02ff */
[----:B------:R-:W2:Y:S01]  /*a350*/  LDS.128 R20, [R229] ;  /* 0x00000000e5147984 */ /* 0x000ea20000000c00 */
[C---:B------:R-:W-:Y:S02]  /*a360*/  IMAD R194, R119.reuse, 0x86, RZ ;  /* 0x0000008677c27824 */ /* 0x040fe400078e02ff */
[C---:B------:R-:W-:Y:S01]  /*a370*/  IMAD R198, R119.reuse, 0x8a, RZ ;  /* 0x0000008a77c67824 */ /* 0x040fe200078e02ff */
[----:B------:R-:W0:Y:S01]  /*a380*/  LDS.128 R16, [R228] ;  /* 0x00000000e4107984 */ /* 0x000e220000000c00 */
[C---:B------:R-:W-:Y:S02]  /*a390*/  IMAD R195, R119.reuse, 0x43, RZ ;  /* 0x0000004377c37824 */ /* 0x040fe400078e02ff */
[C---:B------:R-:W-:Y:S01]  /*a3a0*/  IMAD R196, R119.reuse, 0x88, RZ ;  /* 0x0000008877c47824 */ /* 0x040fe200078e02ff */
[----:B------:R-:W-:Y:S01]  /*a3b0*/  BAR.SYNC.DEFER_BLOCKING 0x0 ;  /* 0x0000000000007b1d */ /* 0x000fe20000010000 */
        /* <DEDUP_REMOVED lines=9> */
[C---:B------:R-:W-:Y:S02]  /*a450*/  IMAD R216, R119.reuse, 0x98, RZ ;  /* 0x0000009877d87824 */ /* 0x040fe400078e02ff */
[C---:B------:R-:W-:Y:S02]  /*a460*/  IMAD R215, R119.reuse, 0x4b, RZ ;  /* 0x0000004b77d77824 */ /* 0x040fe400078e02ff */
[C---:B------:R-:W-:Y:S01]  /*a470*/  IMAD R220, R119.reuse, 0x9c, RZ ;  /* 0x0000009c77dc7824 */ /* 0x040fe200078e02ff */
[----:B------:R0:W-:Y:S01]  /*a480*/  STS.128 [R75], R112 ;  /* 0x000000704b007388 */ /* 0x0001e20000000c00 */
        /* <DEDUP_REMOVED lines=8> */
[----:B------:R3:W-:Y:S01]  /*a510*/  STS.128 [R75+0x880], R68 ;  /* 0x000880444b007388 */ /* 0x0007e20000000c00 */
[----:B------:R-:W-:-:S02]  /*a520*/  IMAD R128, R119, 0xa4, RZ ;  /* 0x000000a477807824 */ /* 0x000fc400078e02ff */
[C---:B------:R-:W-:Y:S01]  /*a530*/  IMAD R127, R119.reuse, 0x51, RZ ;  /* 0x00000051777f7824 */ /* 0x040fe200078e02ff */
[----:B------:R-:W-:Y:S01]  /*a540*/  BAR.SYNC.DEFER_BLOCKING 0x0 ;  /* 0x0000000000007b1d */ /* 0x000fe20000010000 */
[C---:B0-----:R-:W-:Y:S02]  /*a550*/  IMAD R113, R119.reuse, 0x7a, RZ ;  /* 0x0000007a77717824 */ /* 0x041fe400078e02ff */
[----:B------:R-:W-:Y:S01]  /*a560*/  IMAD R124, R119, 0xa6, RZ ;  /* 0x000000a6777c7824 */ /* 0x000fe200078e02ff */
[-C--:B-1----:R-:W-:Y:S01]  /*a570*/  IADD3 R56, P5, R61, R122.reuse, RZ ;  /* 0x0000007a3d387210 */ /* 0x082fe20007fbe0ff */
[C---:B------:R-:W-:Y:S01]  /*a580*/  IMAD R57, R119.reuse, 0x3, RZ ;  /* 0x0000000377397824 */ /* 0x040fe200078e02ff */
[C---:B------:R-:W-:Y:S01]  /*a590*/  SHF.L.U32 R59, R119.reuse, 0x2, RZ ;  /* 0x00000002773b7819 */ /* 0x040fe200000006ff */
[C---:B------:R-:W-:Y:S01]  /*a5a0*/  IMAD R125, R119.reuse, 0x53, RZ ;  /* 0x00000053777d7824 */ /* 0x040fe200078e02ff */
[C---:B------:R-:W-:Y:S01]  /*a5b0*/  LEA R58, P4, R119.reuse, R122, 0x3 ;  /* 0x0000007a773a7211 */ /* 0x040fe200078818ff */
[----:B--2---:R-:W-:Y:S01]  /*a5c0*/  IMAD R81, R119, 0x6a, RZ ;  /* 0x0000006a77517824 */ /* 0x004fe200078e02ff */
[-C--:B------:R-:W-:Y:S01]  /*a5d0*/  LEA.HI.X.SX32 R57, R57, R123.reuse, 0x1, P5 ;  /* 0x0000007b39397211 */ /* 0x080fe200028f0eff */
[----:B------:R-:W-:Y:S01]  /*a5e0*/  IMAD R62, R119, 0xc2, RZ ;  /* 0x000000c2773e7824 */ /* 0x000fe200078e02ff */
[----:B------:R-:W-:Y:S01]  /*a5f0*/  LEA.HI.X.SX32 R59, R59, R123, 0x1, P4 ;  /* 0x0000007b3b3b7211 */ /* 0x000fe200020f0eff */
[----:B---3--:R-:W-:-:S02]  /*a600*/  IMAD R69, R119, 0xe, RZ ;  /* 0x0000000e77457824 */ /* 0x008fc400078e02ff */
[C---:B------:R-:W-:Y:S02]  /*a610*/  IMAD R71, R119.reuse, 0x12, RZ ;  /* 0x0000001277477824 */ /* 0x040fe400078e02ff */
[C---:B------:R-:W-:Y:S02]  /*a620*/  IMAD R75, R119.reuse, 0x1a, RZ ;  /* 0x0000001a774b7824 */ /* 0x040fe400078e02ff */
[C---:B------:R-:W-:Y:S02]  /*a630*/  IMAD R66, R119.reuse, 0xc6, RZ ;  /* 0x000000c677427824 */ /* 0x040fe400078e02ff */
[C---:B------:R-:W-:Y:S02]  /*a640*/  IMAD R64, R119.reuse, 0xc4, RZ ;  /* 0x000000c477407824 */ /* 0x040fe400078e02ff */
[C---:B------:R-:W-:Y:S01]  /*a650*/  IMAD R68, R119.reuse, 0xc8, RZ ;  /* 0x000000c877447824 */ /* 0x040fe200078e02ff */
[----:B------:R0:W-:Y:S01]  /*a660*/  STG.E.U16 [R122.64], R40 ;  /* 0x000000287a007986 */ /* 0x0001e2000c101506 */
[----:B------:R-:W-:-:S02]  /*a670*/  IMAD R72, R119, 0xcc, RZ ;  /* 0x000000cc77487824 */ /* 0x000fc400078e02ff */
[C---:B------:R-:W-:Y:S01]  /*a680*/  IMAD R70, R119.reuse, 0xca, RZ ;  /* 0x000000ca77467824 */ /* 0x040fe200078e02ff */
[----:B------:R1:W-:Y:S01]  /*a690*/  STG.E.U16 [R2.64], R60 ;  /* 0x0000003c02007986 */ /* 0x0003e2000c101506 */
[C---:B------:R-:W-:Y:S02]  /*a6a0*/  IMAD R74, R119.reuse, 0xce, RZ ;  /* 0x000000ce774a7824 */ /* 0x040fe400078e02ff */
[C---:B------:R-:W-:Y:S01]  /*a6b0*/  IMAD R78, R119.reuse, 0xd2, RZ ;  /* 0x000000d2774e7824 */ /* 0x040fe200078e02ff */
[----:B------:R2:W-:Y:S01]  /*a6c0*/  STG.E.U16 [R4.64], R44 ;  /* 0x0000002c04007986 */ /* 0x0005e2000c101506 */
[C---:B------:R-:W-:Y:S02]  /*a6d0*/  IMAD R76, R119.reuse, 0xd0, RZ ;  /* 0x000000d0774c7824 */ /* 0x040fe400078e02ff */
[C---:B------:R-:W-:Y:S01]  /*a6e0*/  IMAD R80, R119.reuse, 0xd4, RZ ;  /* 0x000000d477507824 */ /* 0x040fe200078e02ff */
[----:B0-----:R-:W-:Y:S01]  /*a6f0*/  PRMT R40, R48, 0x7632, R40 ;  /* 0x0000763230287816 */ /* 0x001fe20000000028 */
[----:B------:R-:W-:-:S02]  /*a700*/  IMAD R79, R119, 0x69, RZ ;  /* 0x00000069774f7824 */ /* 0x000fc400078e02ff */
[C---:B------:R-:W-:Y:S01]  /*a710*/  IMAD R84, R119.reuse, 0xd8, RZ ;  /* 0x000000d877547824 */ /* 0x040fe200078e02ff */
[C---:B-1----:R-:W-:Y:S01]  /*a720*/  LEA R3, R119.reuse, R119, 0x2 ;  /* 0x0000007777037211 */ /* 0x042fe200078e10ff */
[----:B------:R-:W-:Y:S01]  /*a730*/  IMAD R82, R119, 0xd6, RZ ;  /* 0x000000d677527824 */ /* 0x000fe200078e02ff */
[-C--:B------:R-:W-:Y:S01]  /*a740*/  IADD3 R2, P5, R65, R122.reuse, RZ ;  /* 0x0000007a41027210 */ /* 0x080fe20007fbe0ff */
[C---:B------:R-:W-:Y:S01]  /*a750*/  IMAD R86, R119.reuse, 0xda, RZ ;  /* 0x000000da77567824 */ /* 0x040fe200078e02ff */
[----:B--2---:R-:W-:Y:S01]  /*a760*/  PRMT R5, R44, 0x7632, R5 ;  /* 0x000076322c057816 */ /* 0x004fe20000000005 */
[----:B------:R-:W-:Y:S01]  /*a770*/  IMAD R90, R119, 0xde, RZ ;  /* 0x000000de775a7824 */ /* 0x000fe200078e02ff */
[-C--:B------:R-:W-:Y:S01]  /*a780*/  IADD3 R4, P6, R67, R122.reuse, RZ ;  /* 0x0000007a43047210 */ /* 0x080fe20007fde0ff */
[----:B------:R-:W-:Y:S01]  /*a790*/  IMAD R83, R119, 0x6b, RZ ;  /* 0x0000006b77537824 */ /* 0x000fe200078e02ff */
[----:B------:R-:W-:Y:S01]  /*a7a0*/  LEA.HI.X.SX32 R3, R3, R123, 0x1, P5 ;  /* 0x0000007b03037211 */ /* 0x000fe200028f0eff */
[----:B------:R0:W-:Y:S01]  /*a7b0*/  STG.E.U16 [R56.64], R5 ;  /* 0x0000000538007986 */ /* 0x0001e2000c101506 */
[C---:B------:R-:W-:Y:S01]  /*a7c0*/  LEA R60, P4, R119.reuse, R122, 0x4 ;  /* 0x0000007a773c7211 */ /* 0x040fe200078820ff */
[C---:B------:R-:W-:Y:S01]  /*a7d0*/  IMAD R87, R119.reuse, 0x6d, RZ ;  /* 0x0000006d77577824 */ /* 0x040fe200078e02ff */
[----:B------:R-:W-:Y:S01]  /*a7e0*/  PRMT R44, R52, 0x7632, R44 ;  /* 0x00007632342c7816 */ /* 0x000fe2000000002c */
[----:B------:R1:W-:Y:S01]  /*a7f0*/  STG.E.U16 [R58.64], R48 ;  /* 0x000000303a007986 */ /* 0x0003e2000c101506 */
[----:B------:R-:W-:-:S02]  /*a800*/  IMAD R88, R119, 0xdc, RZ ;  /* 0x000000dc77587824 */ /* 0x000fc400078e02ff */
[C---:B------:R-:W-:Y:S01]  /*a810*/  IMAD R92, R119.reuse, 0xe0, RZ ;  /* 0x000000e0775c7824 */ /* 0x040fe200078e02ff */
[----:B------:R2:W-:Y:S01]  /*a820*/  STG.E.U16 [R2.64], R40 ;  /* 0x0000002802007986 */ /* 0x0005e2000c101506 */
[C---:B------:R-:W-:Y:S02]  /*a830*/  IMAD R91, R119.reuse, 0x6f, RZ ;  /* 0x0000006f775b7824 */ /* 0x040fe400078e02ff */
[----:B------:R-:W-:Y:S01]  /*a840*/  IMAD R96, R119, 0xe4, RZ ;  /* 0x000000e477607824 */ /* 0x000fe200078e02ff */
[-C--:B0-----:R-:W-:Y:S01]  /*a850*/  LEA.HI.X.SX32 R5, R61, R123.reuse, 0x1, P6 ;  /* 0x0000007b3d057211 */ /* 0x081fe200030f0eff */
[----:B------:R-:W-:Y:S01]  /*a860*/  IMAD R61, R119, 0x7, RZ ;  /* 0x00000007773d7824 */ /* 0x000fe200078e02ff */
[-C--:B------:R-:W-:Y:S01]  /*a870*/  IADD3 R56, P5, R69, R122.reuse, RZ ;  /* 0x0000007a45387210 */ /* 0x080fe20007fbe0ff */
[----:B------:R-:W-:Y:S01]  /*a880*/  IMAD R94, R119, 0xe2, RZ ;  /* 0x000000e2775e7824 */ /* 0x000fe200078e02ff */
[----:B-1----:R-:W-:Y:S01]  /*a890*/  PRMT R48, R49, 0x7632, R48 ;  /* 0x0000763231307816 */ /* 0x002fe20000000030 */
[----:B------:R0:W-:Y:S01]  /*a8a0*/  STG.E.U16 [R4.64], R52 ;  /* 0x0000003404007986 */ /* 0x0001e2000c101506 */
[----:B------:R-:W-:Y:S01]  /*a8b0*/  LEA.HI.X.SX32 R57, R61, R123, 0x1, P5 ;  /* 0x0000007b3d397211 */ /* 0x000fe200028f0eff */
[C---:B------:R-:W-:Y:S01]  /*a8c0*/  IMAD R59, R119.reuse, 0xb, RZ ;  /* 0x0000000b773b7824 */ /* 0x040fe200078e02ff */
[C---:B--2---:R-:W-:Y:S01]  /*a8d0*/  LEA R3, R119.reuse, R119, 0x3 ;  /* 0x0000007777037211 */ /* 0x044fe200078e18ff */
[----:B------:R-:W-:Y:S01]  /*a8e0*/  IMAD R98, R119, 0xe6, RZ ;  /* 0x000000e677627824 */ /* 0x000fe200078e02ff */
[-C--:B------:R-:W-:Y:S01]  /*a8f0*/  IADD3 R2, P5, R71, R122.reuse, RZ ;  /* 0x0000007a47027210 */ /* 0x080fe20007fbe0ff */
[----:B------:R1:W-:Y:S01]  /*a900*/  STG.E.U16 [R56.64], R44 ;  /* 0x0000002c38007986 */ /* 0x0003e2000c101506 */
[-C--:B------:R-:W-:Y:S01]  /*a910*/  LEA.HI.X.SX32 R61, R63, R123.reuse, 0x1, P4 ;  /* 0x0000007b3f3d7211 */ /* 0x080fe200020f0eff */
[----:B------:R-:W-:Y:S01]  /*a920*/  IMAD R63, R119, 0x16, RZ ;  /* 0x00000016773f7824 */ /* 0x000fe200078e02ff */
[-C--:B------:R-:W-:Y:S01]  /*a930*/  LEA.HI.X.SX32 R3, R3, R123.reuse, 0x1, P5 ;  /* 0x0000007b03037211 */ /* 0x080fe200028f0eff */
[----:B------:R-:W-:Y:S01]  /*a940*/  IMAD R251, R119, 0xea, RZ ;  /* 0x000000ea77fb7824 */ /* 0x000fe200078e02ff */
[----:B------:R-:W-:Y:S01]  /*a950*/  PRMT R40, R41, 0x7632, R40 ;  /* 0x0000763229287816 */ /* 0x000fe20000000028 */
[----:B------:R2:W-:Y:S01]  /*a960*/  STG.E.U16 [R60.64], R41 ;  /* 0x000000293c007986 */ /* 0x0005e2000c101506 */
[-C--:B0-----:R-:W-:Y:S01]  /*a970*/  IADD3 R4, P6, R73, R122.reuse, RZ ;  /* 0x0000007a49047210 */ /* 0x081fe20007fde0ff */
[----:B------:R-:W-:Y:S01]  /*a980*/  IMAD R95, R119, 0x71, RZ ;  /* 0x00000071775f7824 */ /* 0x000fe200078e02ff */
[----:B------:R-:W-:Y:S01]  /*a990*/  PRMT R52, R53, 0x7632, R52 ;  /* 0x0000763235347816 */ /* 0x000fe20000000034 */
[----:B------:R0:W-:Y:S01]  /*a9a0*/  STG.E.U16 [R2.64], R40 ;  /* 0x0000002802007986 */ /* 0x0001e2000c101506 */
[----:B------:R-:W-:Y:S01]  /*a9b0*/  LEA.HI.X.SX32 R5, R65, R123, 0x1, P6 ;  /* 0x0000007b41057211 */ /* 0x000fe200030f0eff */
[----:B------:R-:W-:Y:S01]  /*a9c0*/  IMAD R65, R119, 0x18, RZ ;  /* 0x0000001877417824 */ /* 0x000fe200078e02ff */
[----:B-1----:R-:W-:Y:S01]  /*a9d0*/  IADD3 R56, P5, R63, R122, RZ ;  /* 0x0000007a3f387210 */ /* 0x002fe20007fbe0ff */
[----:B------:R-:W-:-:S02]  /*a9e0*/  IMAD R99, R119, 0x73, RZ ;  /* 0x0000007377637824 */ /* 0x000fc400078e02ff */
[----:B------:R1:W-:Y:S01]  /*a9f0*/  STG.E.U16 [R4.64], R45 ;  /* 0x0000002d04007986 */ /* 0x0003e2000c101506 */
[-C--:B------:R-:W-:Y:S01]  /*aa00*/  LEA.HI.X.SX32 R57, R59, R123.reuse, 0x1, P5 ;  /* 0x0000007b3b397211 */ /* 0x080fe200028f0eff */
[----:B--2---:R-:W-:Y:S01]  /*aa10*/  IMAD R61, R119, 0x1e, RZ ;  /* 0x0000001e773d7824 */ /* 0x004fe200078e02ff */
[-C--:B------:R-:W-:Y:S01]  /*aa20*/  IADD3 R58, P4, R65, R122.reuse, RZ ;  /* 0x0000007a413a7210 */ /* 0x080fe20007f9e0ff */
[C---:B------:R-:W-:Y:S02]  /*aa30*/  IMAD R41, R119.reuse, 0xf, RZ ;  /* 0x0000000f77297824 */ /* 0x040fe400078e02ff */
[----:B0-----:R-:W-:Y:S01]  /*aa40*/  IMAD R3, R119, 0xd, RZ ;  /* 0x0000000d77037824 */ /* 0x001fe200078e02ff */
[-C--:B------:R-:W-:Y:S01]  /*aa50*/  IADD3 R2, P5, R75, R122.reuse, RZ ;  /* 0x0000007a4b027210 */ /* 0x080fe20007fbe0ff */
[----:B------:R-:W-:Y:S01]  /*aa60*/  IMAD R60, R119, 0xc0, RZ ;  /* 0x000000c0773c7824 */ /* 0x000fe200078e02ff */
[-C--:B------:R-:W-:Y:S01]  /*aa70*/  LEA.HI.X.SX32 R59, R67, R123.reuse, 0x1, P4 ;  /* 0x0000007b433b7211 */ /* 0x080fe200020f0eff */
[----:B------:R-:W-:Y:S01]  /*aa80*/  IMAD R67, R119, 0x63, RZ ;  /* 0x0000006377437824 */ /* 0x000fe200078e02ff */
[-C--:B------:R-:W-:Y:S01]  /*aa90*/  LEA.HI.X.SX32 R3, R3, R123.reuse, 0x1, P5 ;  /* 0x0000007b03037211 */ /* 0x080fe200028f0eff */
[----:B------:R-:W-:Y:S01]  /*aaa0*/  IMAD R100, R119, 0xe8, RZ ;  /* 0x000000e877647824 */ /* 0x000fe200078e02ff */
[----:B-1----:R-:W-:Y:S01]  /*aab0*/  PRMT R5, R45, 0x7632, R5 ;  /* 0x000076322d057816 */ /* 0x002fe20000000005 */
[----:B------:R-:W-:Y:S01]  /*aac0*/  IMAD R249, R119, 0xec, RZ ;  /* 0x000000ec77f97824 */ /* 0x000fe200078e02ff */
[-C--:B------:R-:W-:Y:S01]  /*aad0*/  IADD3 R4, P6, R77, R122.reuse, RZ ;  /* 0x0000007a4d047210 */ /* 0x080fe20007fde0ff */
[----:B------:R-:W-:Y:S01]  /*aae0*/  IMAD R103, R119, 0x75, RZ ;  /* 0x0000007577677824 */ /* 0x000fe200078e02ff */
[-C--:B------:R-:W-:Y:S01]  /*aaf0*/  IADD3 R40, P5, R61, R122.reuse, RZ ;  /* 0x0000007a3d287210 */ /* 0x080fe20007fbe0ff */
[----:B------:R0:W-:Y:S01]  /*ab00*/  STG.E.U16 [R56.64], R5 ;  /* 0x0000000538007986 */ /* 0x0001e2000c101506 */
[C---:B------:R-:W-:Y:S01]  /*ab10*/  SHF.L.U32 R45, R119.reuse, 0x4, RZ ;  /* 0x00000004772d7819 */ /* 0x040fe200000006ff */
[----:B------:R-:W-:Y:S01]  /*ab20*/  IMAD R245, R119, 0xf0, RZ ;  /* 0x000000f077f57824 */ /* 0x000fe200078e02ff */
[----:B------:R-:W-:Y:S01]  /*ab30*/  LEA.HI.X.SX32 R41, R41, R123, 0x1, P5 ;  /* 0x0000007b29297211 */ /* 0x000fe200028f0eff */
[----:B------:R1:W-:Y:S01]  /*ab40*/  STG.E.U16 [R58.64], R49 ;  /* 0x000000313a007986 */ /* 0x0003e2000c101506 */
[C---:B------:R-:W-:Y:S01]  /*ab50*/  LEA R44, P4, R119.reuse, R122, 0x5 ;  /* 0x0000007a772c7211 */ /* 0x040fe200078828ff */
[----:B------:R-:W-:-:S02]  /*ab60*/  IMAD R247, R119, 0xee, RZ ;  /* 0x000000ee77f77824 */ /* 0x000fc400078e02ff */
[----:B------:R2:W-:Y:S01]  /*ab70*/  STG.E.U16 [R2.64], R48 ;  /* 0x0000003002007986 */ /* 0x0005e2000c101506 */
[-C--:B------:R-:W-:Y:S01]  /*ab80*/  LEA.HI.X.SX32 R45, R45, R123.reuse, 0x1, P4 ;  /* 0x0000007b2d2d7211 */ /* 0x080fe200020f0eff */
[----:B------:R-:W-:Y:S01]  /*ab90*/  IMAD R243, R119, 0xf2, RZ ;  /* 0x000000f277f37824 */ /* 0x000fe200078e02ff */
[----:B0-----:R-:W-:Y:S01]  /*aba0*/  LEA.HI.X.SX32 R5, R69, R123, 0x1, P6 ;  /* 0x0000007b45057211 */ /* 0x001fe200030f0eff */
[C---:B------:R-:W-:Y:S02]  /*abb0*/  IMAD R57, R119.reuse, 0x22, RZ ;  /* 0x0000002277397824 */ /* 0x040fe400078e02ff */
[C---:B------:R-:W-:Y:S02]  /*abc0*/  IMAD R69, R119.reuse, 0x64, RZ ;  /* 0x0000006477457824 */ /* 0x040fe400078e02ff */
[----:B------:R0:W-:Y:S01]  /*abd0*/  STG.E.U16 [R4.64], R53 ;  /* 0x0000003504007986 */ /* 0x0001e2000c101506 */
[C---:B-1----:R-:W-:Y:S01]  /*abe0*/  IMAD R49, R119.reuse, 0x13, RZ ;  /* 0x0000001377317824 */ /* 0x042fe200078e02ff */
[----:B--2---:R-:W-:-:S02]  /*abf0*/  LEA R3, R119, R119, 0x4 ;  /* 0x0000007777037211 */ /* 0x004fc400078e20ff */
[----:B------:R1:W-:Y:S01]  /*ac00*/  STG.E.U16 [R40.64], R52 ;  /* 0x0000003428007986 */ /* 0x0003e2000c101506 */
[-C--:B------:R-:W-:Y:S01]  /*ac10*/  IADD3 R2, P5, R57, R122.reuse, RZ ;  /* 0x0000007a39027210 */ /* 0x080fe20007fbe0ff */
[----:B------:R-:W-:Y:S01]  /*ac20*/  IMAD R56, R119, 0xbc, RZ ;  /* 0x000000bc77387824 */ /* 0x000fe200078e02ff */
[-C--:B------:R-:W-:Y:S01]  /*ac30*/  IADD3 R48, P4, R141, R122.reuse, RZ ;  /* 0x0000007a8d307210 */ /* 0x080fe20007f9e0ff */
[----:B------:R2:W-:Y:S01]  /*ac40*/  STG.E.U16 [R44.64], R42 ;  /* 0x0000002a2c007986 */ /* 0x0005e2000c101506 */
[-C--:B------:R-:W-:Y:S01]  /*ac50*/  LEA.HI.X.SX32 R3, R3, R123.reuse, 0x1, P5 ;  /* 0x0000007b03037211 */ /* 0x080fe200028f0eff */
[----:B------:R-:W-:Y:S01]  /*ac60*/  IMAD R58, R119, 0xbe, RZ ;  /* 0x000000be773a7824 */ /* 0x000fe200078e02ff */
[-C--:B0-----:R-:W-:Y:S01]  /*ac70*/  IADD3 R4, P6, R133, R122.reuse, RZ ;  /* 0x0000007a85047210 */ /* 0x081fe20007fde0ff */
[C---:B------:R-:W-:Y:S02]  /*ac80*/  IMAD R53, R119.reuse, 0x5c, RZ ;  /* 0x0000005c77357824 */ /* 0x040fe400078e02ff */
[C---:B------:R-:W-:Y:S01]  /*ac90*/  IMAD R59, R119.reuse, 0x5f, RZ ;  /* 0x0000005f773b7824 */ /* 0x040fe200078e02ff */
[----:B-1----:R-:W-:Y:S01]  /*aca0*/  PRMT R41, R42, 0x7632, R41 ;  /* 0x000076322a297816 */ /* 0x002fe20000000029 */
[----:B------:R-:W-:Y:S01]  /*acb0*/  IMAD R52, R119, 0xb8, RZ ;  /* 0x000000b877347824 */ /* 0x000fe200078e02ff */
[----:B------:R-:W-:Y:S01]  /*acc0*/  LEA.HI.X.SX32 R5, R71, R123, 0x1, P6 ;  /* 0x0000007b47057211 */ /* 0x000fe200030f0eff */
[----:B------:R-:W-:Y:S01]  /*acd0*/  IMAD R71, R119, 0x65, RZ ;  /* 0x0000006577477824 */ /* 0x000fe200078e02ff */
[----:B------:R-:W-:Y:S01]  /*ace0*/  IADD3 R40, P5, R137, R122, RZ ;  /* 0x0000007a89287210 */ /* 0x000fe20007fbe0ff */
[----:B------:R0:W-:Y:S01]  /*acf0*/  STG.E.U16 [R2.64], R41 ;  /* 0x0000002902007986 */ /* 0x0001e2000c101506 */
[C---:B--2---:R-:W-:Y:S01]  /*ad00*/  IMAD R45, R119.reuse, 0x17, RZ ;  /* 0x00000017772d7824 */ /* 0x044fe200078e02ff */
[----:B------:R-:W-:Y:S01]  /*ad10*/  PRMT R42, R54, 0x7632, R42 ;  /* 0x00007632362a7816 */ /* 0x000fe2000000002a */
[C---:B------:R-:W-:Y:S01]  /*ad20*/  IMAD R239, R119.reuse, 0xf6, RZ ;  /* 0x000000f677ef7824 */ /* 0x040fe200078e02ff */
[----:B------:R1:W-:Y:S01]  /*ad30*/  STG.E.U16 [R4.64], R46 ;  /* 0x0000002e04007986 */ /* 0x0003e2000c101506 */
[----:B------:R-:W-:-:S02]  /*ad40*/  IMAD R107, R119, 0x77, RZ ;  /* 0x00000077776b7824 */ /* 0x000fc400078e02ff */
[C---:B------:R-:W-:Y:S02]  /*ad50*/  IMAD R111, R119.reuse, 0x79, RZ ;  /* 0x00000079776f7824 */ /* 0x040fe400078e02ff */
[C---:B------:R-:W-:Y:S02]  /*ad60*/  IMAD R241, R119.reuse, 0xf4, RZ ;  /* 0x000000f477f17824 */ /* 0x040fe400078e02ff */
[----:B------:R-:W-:Y:S01]  /*ad70*/  IMAD R237, R119, 0xf8, RZ ;  /* 0x000000f877ed7824 */ /* 0x000fe200078e02ff */
[-C--:B0-----:R-:W-:Y:S01]  /*ad80*/  LEA.HI.X.SX32 R41, R49, R123.reuse, 0x1, P5 ;  /* 0x0000007b31297211 */ /* 0x081fe200028f0eff */
[----:B------:R-:W-:Y:S01]  /*ad90*/  IMAD R3, R119, 0x15, RZ ;  /* 0x0000001577037824 */ /* 0x000fe200078e02ff */
[-C--:B------:R-:W-:Y:S01]  /*ada0*/  IADD3 R2, P5, R145, R122.reuse, RZ ;  /* 0x0000007a91027210 */ /* 0x080fe20007fbe0ff */
[C---:B------:R-:W-:Y:S01]  /*adb0*/  IMAD R115, R119.reuse, 0x7b, RZ ;  /* 0x0000007b77737824 */ /* 0x040fe200078e02ff */
[----:B-1----:R-:W-:Y:S01]  /*adc0*/  PRMT R5, R46, 0x7632, R5 ;  /* 0x000076322e057816 */ /* 0x002fe20000000005 */
[----:B------:R-:W-:Y:S01]  /*add0*/  IMAD R233, R119, 0xfc, RZ ;  /* 0x000000fc77e97824 */ /* 0x000fe200078e02ff */
[-C--:B------:R-:W-:Y:S01]  /*ade0*/  LEA.HI.X.SX32 R49, R73, R123.reuse, 0x1, P4 ;  /* 0x0000007b49317211 */ /* 0x080fe200020f0eff */
[----:B------:R-:W-:Y:S01]  /*adf0*/  IMAD R73, R119, 0x66, RZ ;  /* 0x0000006677497824 */ /* 0x000fe200078e02ff */
[----:B------:R-:W-:Y:S01]  /*ae00*/  LEA.HI.X.SX32 R3, R3, R123, 0x1, P5 ;  /* 0x0000007b03037211 */ /* 0x000fe200028f0eff */
[----:B------:R0:W-:Y:S01]  /*ae10*/  STG.E.U16 [R40.64], R5 ;  /* 0x0000000528007986 */ /* 0x0001e2000c101506 */
[-C--:B------:R-:W-:Y:S01]  /*ae20*/  IADD3 R4, P6, R149, R122.reuse, RZ ;  /* 0x0000007a95047210 */ /* 0x080fe20007fde0ff */
[----:B------:R-:W-:Y:S01]  /*ae30*/  IMAD R235, R119, 0xfa, RZ ;  /* 0x000000fa77eb7824 */ /* 0x000fe200078e02ff */
[----:B------:R-:W-:Y:S01]  /*ae40*/  IADD3 R44, P4, R157, R122, RZ ;  /* 0x0000007a9d2c7210 */ /* 0x000fe20007f9e0ff */
[----:B------:R1:W-:Y:S01]  /*ae50*/  STG.E.U16 [R48.64], R50 ;  /* 0x0000003230007986 */ /* 0x0003e2000c101506 */
[----:B------:R-:W-:Y:S01]  /*ae60*/  PRMT R46, R47, 0x7632, R46 ;  /* 0x000076322f2e7816 */ /* 0x000fe2000000002e */
[----:B------:R-:W-:Y:S01]  /*ae70*/  FFMA R6, R6, 0.69314718246459960938, R209 ;  /* 0x3f31721806067823 */ /* 0x000fe200000000d1 */
[----:B0-----:R-:W-:-:S02]  /*ae80*/  PRMT R41, R50, 0x7632, R41 ;  /* 0x0000763232297816 */ /* 0x001fc40000000029 */
[-C--:B------:R-:W-:Y:S02]  /*ae90*/  IADD3 R40, P5, R153, R122.reuse, RZ ;  /* 0x0000007a99287210 */ /* 0x080fe40007fbe0ff */
[-C--:B------:R-:W-:Y:S01]  /*aea0*/  LEA.HI.X.SX32 R5, R63, R123.reuse, 0x1, P6 ;  /* 0x0000007b3f057211 */ /* 0x080fe200030f0eff */
[----:B------:R0:W-:Y:S01]  /*aeb0*/  STG.E.U16 [R2.64], R41 ;  /* 0x0000002902007986 */ /* 0x0001e2000c101506 */
[C---:B-1----:R-:W-:Y:S02]  /*aec0*/  IMAD R49, R119.reuse, 0x1b, RZ ;  /* 0x0000001b77317824 */ /* 0x042fe400078e02ff */
[C---:B------:R-:W-:Y:S01]  /*aed0*/  IMAD R50, R119.reuse, 0xb6, RZ ;  /* 0x000000b677327824 */ /* 0x040fe200078e02ff */
[----:B------:R1:W-:Y:S01]  /*aee0*/  STG.E.U16 [R4.64], R54 ;  /* 0x0000003604007986 */ /* 0x0003e2000c101506 */
[----:B------:R-:W-:Y:S01]  /*aef0*/  IMAD R63, R119, 0x61, RZ ;  /* 0x00000061773f7824 */ /* 0x000fe200078e02ff */
[----:B0-----:R-:W-:Y:S01]  /*af00*/  LEA.HI.X.SX32 R41, R45, R123, 0x1, P5 ;  /* 0x0000007b2d297211 */ /* 0x001fe200028f0eff */
[----:B------:R-:W-:Y:S01]  /*af10*/  IMAD R3, R119, 0x19, RZ ;  /* 0x0000001977037824 */ /* 0x000fe200078e02ff */
[----:B------:R-:W-:-:S02]  /*af20*/  IADD3 R2, P5, R161, R122, RZ ;  /* 0x0000007aa1027210 */ /* 0x000fc40007fbe0ff */
[-C--:B------:R-:W-:Y:S01]  /*af30*/  LEA.HI.X.SX32 R45, R65, R123.reuse, 0x1, P4 ;  /* 0x0000007b412d7211 */ /* 0x080fe200020f0eff */
[----:B------:R0:W-:Y:S01]  /*af40*/  STG.E.U16 [R40.64], R42 ;  /* 0x0000002a28007986 */ /* 0x0001e2000c101506 */
[-C--:B------:R-:W-:Y:S01]  /*af50*/  LEA.HI.X.SX32 R3, R3, R123.reuse, 0x1, P5 ;  /* 0x0000007b03037211 */ /* 0x080fe200028f0eff */
[----:B------:R-:W-:Y:S01]  /*af60*/  IMAD R65, R119, 0x62, RZ ;  /* 0x0000006277417824 */ /* 0x000fe200078e02ff */
[-C--:B-1----:R-:W-:Y:S01]  /*af70*/  IADD3 R4, P6, R165, R122.reuse, RZ ;  /* 0x0000007aa5047210 */ /* 0x082fe20007fde0ff */
[----:B------:R1:W-:Y:S01]  /*af80*/  STG.E.U16 [R44.64], R43 ;  /* 0x0000002b2c007986 */ /* 0x0003e2000c101506 */
[----:B------:R-:W-:Y:S01]  /*af90*/  IADD3 R48, P4, R173, R122, RZ ;  /* 0x0000007aad307210 */ /* 0x000fe20007f9e0ff */
[----:B------:R-:W-:Y:S01]  /*afa0*/  IMAD R54, R119, 0xba, RZ ;  /* 0x000000ba77367824 */ /* 0x000fe200078e02ff */
[----:B------:R-:W-:Y:S01]  /*afb0*/  LEA.HI.X.SX32 R5, R75, R123, 0x1, P6 ;  /* 0x0000007b4b057211 */ /* 0x000fe200030f0eff */
[----:B------:R-:W-:Y:S01]  /*afc0*/  IMAD R75, R119, 0x67, RZ ;  /* 0x00000067774b7824 */ /* 0x000fe200078e02ff */
[----:B0-----:R-:W-:-:S02]  /*afd0*/  PRMT R41, R43, 0x7632, R41 ;  /* 0x000076322b297816 */ /* 0x001fc40000000029 */
[-C--:B------:R-:W-:Y:S02]  /*afe0*/  IADD3 R40, P5, R169, R122.reuse, RZ ;  /* 0x0000007aa9287210 */ /* 0x080fe40007fbe0ff */
[-C--:B------:R-:W-:Y:S01]  /*aff0*/  IADD3 R42, P6, R181, R122.reuse, RZ ;  /* 0x0000007ab52a7210 */ /* 0x080fe20007fde0ff */
[----:B------:R0:W-:Y:S01]  /*b000*/  STG.E.U16 [R2.64], R41 ;  /* 0x0000002902007986 */ /* 0x0001e2000c101506 */
[----:B-1----:R-:W-:Y:S02]  /*b010*/  SHF.L.U32 R45, R119, 0x5, RZ ;  /* 0x00000005772d7819 */ /* 0x002fe400000006ff */
[-C--:B------:R-:W-:Y:S01]  /*b020*/  LEA.HI.X.SX32 R43, R61, R123.reuse, 0x1, P6 ;  /* 0x0000007b3d2b7211 */ /* 0x080fe200030f0eff */
[----:B------:R1:W-:Y:S01]  /*b030*/  STG.E.U16 [R4.64], R47 ;  /* 0x0000002f04007986 */ /* 0x0003e2000c101506 */
[-C--:B------:R-:W-:Y:S01]  /*b040*/  IADD3 R44, P6, R197, R122.reuse, RZ ;  /* 0x0000007ac52c7210 */ /* 0x080fe20007fde0ff */
[----:B------:R-:W-:Y:S01]  /*b050*/  IMAD R61, R119, 0x60, RZ ;  /* 0x00000060773d7824 */ /* 0x000fe200078e02ff */
[----:B0-----:R-:W-:Y:S01]  /*b060*/  LEA.HI.X.SX32 R41, R49, R123, 0x1, P5 ;  /* 0x0000007b31297211 */ /* 0x001fe200028f0eff */
[----:B------:R-:W-:Y:S01]  /*b070*/  IMAD R3, R119, 0x1d, RZ ;  /* 0x0000001d77037824 */ /* 0x000fe200078e02ff */
[----:B------:R-:W-:-:S02]  /*b080*/  IADD3 R2, P5, R177, R122, RZ ;  /* 0x0000007ab1027210 */ /* 0x000fc40007fbe0ff */
[-C--:B------:R-:W-:Y:S01]  /*b090*/  LEA.HI.X.SX32 R49, R77, R123.reuse, 0x1, P4 ;  /* 0x0000007b4d317211 */ /* 0x080fe200020f0eff */
[----:B------:R0:W-:Y:S01]  /*b0a0*/  STG.E.U16 [R40.64], R46 ;  /* 0x0000002e28007986 */ /* 0x0001e2000c101506 */
[-C--:B------:R-:W-:Y:S01]  /*b0b0*/  LEA.HI.X.SX32 R3, R3, R123.reuse, 0x1, P5 ;  /* 0x0000007b03037211 */ /* 0x080fe200028f0eff */
[----:B-1----:R-:W-:Y:S01]  /*b0c0*/  IMAD R5, R119, 0x1f, RZ ;  /* 0x0000001f77057824 */ /* 0x002fe200078e02ff */
[-C--:B------:R-:W-:Y:S01]  /*b0d0*/  IADD3 R4, P5, R185, R122.reuse, RZ ;  /* 0x0000007ab9047210 */ /* 0x080fe20007fbe0ff */
[----:B------:R1:W-:Y:S01]  /*b0e0*/  STG.E.U16 [R48.64], R51 ;  /* 0x0000003330007986 */ /* 0x0003e2000c101506 */
[----:B------:R-:W-:Y:S01]  /*b0f0*/  PRMT R47, R55, 0x7632, R47 ;  /* 0x00007632372f7816 */ /* 0x000fe2000000002f */
[----:B------:R-:W-:Y:S01]  /*b100*/  IMAD R77, R119, 0x68, RZ ;  /* 0x00000068774d7824 */ /* 0x000fe200078e02ff */
[----:B------:R-:W-:Y:S02]  /*b110*/  LEA.HI.X.SX32 R5, R5, R123, 0x1, P5 ;  /* 0x0000007b05057211 */ /* 0x000fe400028f0eff */
[----:B0-----:R-:W-:Y:S01]  /*b120*/  PRMT R41, R51, 0x7632, R41 ;  /* 0x0000763233297816 */ /* 0x001fe20000000029 */
[C---:B------:R-:W-:Y:S01]  /*b130*/  IMAD R46, R119.reuse, 0xb2, RZ ;  /* 0x000000b2772e7824 */ /* 0x040fe200078e02ff */
[C---:B------:R-:W-:Y:S01]  /*b140*/  LEA R40, P4, R119.reuse, R122, 0x6 ;  /* 0x0000007a77287211 */ /* 0x040fe200078830ff */
[----:B-1----:R-:W-:-:S02]  /*b150*/  IMAD R49, R119, 0x5a, RZ ;  /* 0x0000005a77317824 */ /* 0x002fc400078e02ff */
[----:B------:R0:W-:Y:S01]  /*b160*/  STG.E.U16 [R2.64], R41 ;  /* 0x0000002902007986 */ /* 0x0001e2000c101506 */
[C---:B------:R-:W-:Y:S02]  /*b170*/  IMAD R48, R119.reuse, 0xb4, RZ ;  /* 0x000000b477307824 */ /* 0x040fe400078e02ff */
[C---:B------:R-:W-:Y:S01]  /*b180*/  IMAD R51, R119.reuse, 0x5b, RZ ;  /* 0x0000005b77337824 */ /* 0x040fe200078e02ff */
[----:B------:R1:W-:Y:S04]  /*b190*/  STG.E.U16 [R42.64], R55 ;  /* 0x000000372a007986 */ /* 0x0003e8000c101506 */
[----:B------:R2:W-:Y:S01]  /*b1a0*/  STG.E.U16 [R4.64], R47 ;  /* 0x0000002f04007986 */ /* 0x0005e2000c101506 */
[----:B0-----:R-:W-:Y:S02]  /*b1b0*/  LEA R3, R119, R119, 0x5 ;  /* 0x0000007777037211 */ /* 0x001fe400078e28ff */
[----:B------:R-:W-:-:S02]  /*b1c0*/  IADD3 R2, P5, R193, R122, RZ ;  /* 0x0000007ac1027210 */ /* 0x000fc40007fbe0ff */
[-C--:B------:R-:W-:Y:S01]  /*b1d0*/  LEA.HI.X.SX32 R41, R45, R123.reuse, 0x1, P4 ;  /* 0x0000007b2d297211 */ /* 0x080fe200020f0eff */
[----:B-1----:R-:W-:Y:S01]  /*b1e0*/  IMAD R42, R119, 0xae, RZ ;  /* 0x000000ae772a7824 */ /* 0x002fe200078e02ff */
[-C--:B------:R-:W-:Y:S01]  /*b1f0*/  LEA.HI.X.SX32 R3, R3, R123.reuse, 0x1, P5 ;  /* 0x0000007b03037211 */ /* 0x080fe200028f0eff */
[----:B------:R-:W-:Y:S01]  /*b200*/  IMAD R43, R119, 0x57, RZ ;  /* 0x00000057772b7824 */ /* 0x000fe200078e02ff */
[----:B--2---:R-:W-:Y:S01]  /*b210*/  PRMT R5, R24, 0x7632, R5 ;  /* 0x0000763218057816 */ /* 0x004fe20000000005 */
[----:B------:R0:W-:Y:S01]  /*b220*/  STG.E.U16 [R40.64], R24 ;  /* 0x0000001828007986 */ /* 0x0001e2000c101506 */
[-C--:B------:R-:W-:Y:S01]  /*b230*/  IADD3 R132, P5, R205, R122.reuse, RZ ;  /* 0x0000007acd847210 */ /* 0x080fe20007fbe0ff */
[----:B------:R-:W-:Y:S01]  /*b240*/  IMAD R4, R119, 0xaa, RZ ;  /* 0x000000aa77047824 */ /* 0x000fe200078e02ff */
[-C--:B------:R-:W-:Y:S01]  /*b250*/  LEA.HI.X.SX32 R45, R57, R123.reuse, 0x1, P6 ;  /* 0x0000007b392d7211 */ /* 0x080fe200030f0eff */
[----:B------:R1:W-:Y:S01]  /*b260*/  STG.E.U16 [R2.64], R5 ;  /* 0x0000000502007986 */ /* 0x0003e2000c101506 */
[-C--:B------:R-:W-:Y:S01]  /*b270*/  IADD3 R130, P4, R201, R122.reuse, RZ ;  /* 0x0000007ac9827210 */ /* 0x080fe20007f9e0ff */
[----:B------:R-:W-:Y:S01]  /*b280*/  IMAD R57, R119, 0x5e, RZ ;  /* 0x0000005e77397824 */ /* 0x000fe200078e02ff */
[-C--:B------:R-:W-:Y:S01]  /*b290*/  IADD3 R134, P6, R213, R122.reuse, RZ ;  /* 0x0000007ad5867210 */ /* 0x080fe20007fde0ff */
[----:B----4-:R2:W-:Y:S01]  /*b2a0*/  STG.E.U16 [R44.64], R36 ;  /* 0x000000242c007986 */ /* 0x0105e2000c101506 */
[-C--:B------:R-:W-:Y:S01]  /*b2b0*/  LEA.HI.X.SX32 R133, R133, R123.reuse, 0x1, P5 ;  /* 0x0000007b85857211 */ /* 0x080fe200028f0eff */
[----:B------:R-:W-:Y:S01]  /*b2c0*/  IMAD R47, R119, 0x59, RZ ;  /* 0x00000059772f7824 */ /* 0x000fe200078e02ff */
[-C--:B------:R-:W-:Y:S01]  /*b2d0*/  IADD3 R138, P5, R221, R122.reuse, RZ ;  /* 0x0000007add8a7210 */ /* 0x080fe20007fbe0ff */
[----:B0-----:R-:W-:Y:S01]  /*b2e0*/  IMAD R41, R119, 0x56, RZ ;  /* 0x0000005677297824 */ /* 0x001fe200078e02ff */
[-C--:B------:R-:W-:Y:S01]  /*b2f0*/  LEA.HI.X.SX32 R131, R131, R123.reuse, 0x1, P4 ;  /* 0x0000007b83837211 */ /* 0x080fe200020f0eff */
[----:B------:R-:W-:Y:S01]  /*b300*/  IMAD R40, R119, 0xac, RZ ;  /* 0x000000ac77287824 */ /* 0x000fe200078e02ff */
[-C--:B------:R-:W-:Y:S01]  /*b310*/  IADD3 R136, P4, R217, R122.reuse, RZ ;  /* 0x0000007ad9887210 */ /* 0x080fe20007f9e0ff */
[----:B-1----:R-:W-:Y:S01]  /*b320*/  IMAD R3, R119, 0x54, RZ ;  /* 0x0000005477037824 */ /* 0x002fe200078e02ff */
[-C--:B------:R-:W-:Y:S01]  /*b330*/  LEA.HI.X.SX32 R135, R135, R123.reuse, 0x1, P6 ;  /* 0x0000007b87877211 */ /* 0x080fe200030f0eff */
[----:B------:R-:W-:Y:S01]  /*b340*/  IMAD R2, R119, 0xa8, RZ ;  /* 0x000000a877027824 */ /* 0x000fe200078e02ff */
[-C--:B------:R-:W-:Y:S01]  /*b350*/  IADD3 R140, P6, R225, R122.reuse, RZ ;  /* 0x0000007ae18c7210 */ /* 0x080fe20007fde0ff */
[----:B--2---:R-:W-:Y:S01]  /*b360*/  IMAD R45, R119, 0x58, RZ ;  /* 0x00000058772d7824 */ /* 0x004fe200078e02ff */
[-C--:B------:R-:W-:Y:S01]  /*b370*/  LEA.HI.X.SX32 R139, R139, R123.reuse, 0x1, P5 ;  /* 0x0000007b8b8b7211 */ /* 0x080fe200028f0eff */
[----:B------:R-:W-:Y:S01]  /*b380*/  IMAD R5, R119, 0x55, RZ ;  /* 0x0000005577057824 */ /* 0x000fe200078e02ff */
[-C--:B------:R-:W-:Y:S01]  /*b390*/  IADD3 R144, P5, R3, R122.reuse, RZ ;  /* 0x0000007a03907210 */ /* 0x080fe20007fbe0ff */
[----:B------:R-:W-:Y:S01]  /*b3a0*/  IMAD R44, R119, 0xb0, RZ ;  /* 0x000000b0772c7824 */ /* 0x000fe200078e02ff */
[----:B------:R-:W-:Y:S01]  /*b3b0*/  LEA.HI.X.SX32 R137, R137, R123, 0x1, P4 ;  /* 0x0000007b89897211 */ /* 0x000fe200020f0eff */
[----:B------:R-:W-:Y:S01]  /*b3c0*/  IMAD R55, R119, 0x5d, RZ ;  /* 0x0000005d77377824 */ /* 0x000fe200078e02ff */
[----:B------:R-:W-:-:S02]  /*b3d0*/  IADD3 R142, P4, R129, R122, RZ ;  /* 0x0000007a818e7210 */ /* 0x000fc40007f9e0ff */
[-C--:B------:R-:W-:Y:S02]  /*b3e0*/  LEA.HI.X.SX32 R141, R141, R123.reuse, 0x1, P6 ;  /* 0x0000007b8d8d7211 */ /* 0x080fe400030f0eff */
[-C--:B------:R-:W-:Y:S02]  /*b3f0*/  IADD3 R146, P6, R41, R122.reuse, RZ ;  /* 0x0000007a29927210 */ /* 0x080fe40007fde0ff */
[-C--:B------:R-:W-:Y:S02]  /*b400*/  LEA.HI.X.SX32 R145, R145, R123.reuse, 0x1, P5 ;  /* 0x0000007b91917211 */ /* 0x080fe400028f0eff */
[-C--:B------:R-:W-:Y:S02]  /*b410*/  IADD3 R150, P5, R49, R122.reuse, RZ ;  /* 0x0000007a31967210 */ /* 0x080fe40007fbe0ff */
[----:B------:R-:W-:Y:S02]  /*b420*/  LEA.HI.X.SX32 R143, R143, R123, 0x1, P4 ;  /* 0x0000007b8f8f7211 */ /* 0x000fe400020f0eff */
        /* <DEDUP_REMOVED lines=32> */
[----:B------:R-:W-:Y:S02]  /*b630*/  PRMT R36, R36, 0x7632, R36 ;  /* 0x0000763224247816 */ /* 0x000fe40000000024 */
[-C--:B------:R-:W-:Y:S02]  /*b640*/  IADD3 R182, P6, R113, R122.reuse, RZ ;  /* 0x0000007a71b67210 */ /* 0x080fe40007fde0ff */
[-C--:B------:R-:W-:Y:S01]  /*b650*/  LEA.HI.X.SX32 R181, R181, R123.reuse, 0x1, P5 ;  /* 0x0000007bb5b57211 */ /* 0x080fe200028f0eff */
[----:B------:R0:W-:Y:S01]  /*b660*/  STG.E.U16 [R130.64], R36 ;  /* 0x0000002482007986 */ /* 0x0001e2000c101506 */
[----:B------:R-:W-:Y:S02]  /*b670*/  IADD3 R186, P5, R121, R122, RZ ;  /* 0x0000007a79ba7210 */ /* 0x000fe40007fbe0ff */
[----:B------:R-:W-:Y:S01]  /*b680*/  LEA.HI.X.SX32 R179, R179, R123, 0x1, P4 ;  /* 0x0000007bb3b37211 */ /* 0x000fe200020f0eff */
[----:B-----5:R1:W-:Y:S01]  /*b690*/  STG.E.U16 [R132.64], R32 ;  /* 0x0000002084007986 */ /* 0x0203e2000c101506 */
[----:B------:R-:W-:-:S02]  /*b6a0*/  PRMT R24, R32, 0x7632, R24 ;  /* 0x0000763220187816 */ /* 0x000fc40000000018 */
[-C--:B------:R-:W-:Y:S02]  /*b6b0*/  IADD3 R184, P4, R117, R122.reuse, RZ ;  /* 0x0000007a75b87210 */ /* 0x080fe40007f9e0ff */
[-C--:B------:R-:W-:Y:S01]  /*b6c0*/  LEA.HI.X.SX32 R183, R183, R123.reuse, 0x1, P6 ;  /* 0x0000007bb7b77211 */ /* 0x080fe200030f0eff */
[----:B------:R2:W-:Y:S01]  /*b6d0*/  STG.E.U16 [R134.64], R24 ;  /* 0x0000001886007986 */ /* 0x0005e2000c101506 */
[-C--:B------:R-:W-:Y:S02]  /*b6e0*/  LEA R188, P6, R119, R122.reuse, 0x7 ;  /* 0x0000007a77bc7211 */ /* 0x080fe400078c38ff */
[----:B0-----:R-:W-:Y:S01]  /*b6f0*/  PRMT R131, R28, 0x7632, R131 ;  /* 0x000076321c837816 */ /* 0x001fe20000000083 */
[----:B------:R-:W-:Y:S01]  /*b700*/  STG.E.U16 [R136.64], R28 ;  /* 0x0000001c88007986 */ /* 0x000fe2000c101506 */
[----:B------:R-:W-:Y:S02]  /*b710*/  LEA.HI.X.SX32 R187, R187, R123, 0x1, P5 ;  /* 0x0000007bbbbb7211 */ /* 0x000fe400028f0eff */
[----:B------:R-:W-:Y:S01]  /*b720*/  IADD3 R192, P5, R192, R122, RZ ;  /* 0x0000007ac0c07210 */ /* 0x000fe20007fbe0ff */
[----:B------:R-:W-:Y:S01]  /*b730*/  STG.E.U16 [R138.64], R131 ;  /* 0x000000838a007986 */ /* 0x000fe2000c101506 */
[----:B-1----:R-:W-:-:S02]  /*b740*/  PRMT R133, R25, 0x7632, R133 ;  /* 0x0000763219857816 */ /* 0x002fc40000000085 */
[-C--:B------:R-:W-:Y:S01]  /*b750*/  LEA.HI.X.SX32 R185, R185, R123.reuse, 0x1, P4 ;  /* 0x0000007bb9b97211 */ /* 0x080fe200020f0eff */
[----:B------:R0:W-:Y:S01]  /*b760*/  STG.E.U16 [R140.64], R25 ;  /* 0x000000198c007986 */ /* 0x0001e2000c101506 */
[-C--:B------:R-:W-:Y:S02]  /*b770*/  IADD3 R190, P4, R190, R122.reuse, RZ ;  /* 0x0000007abebe7210 */ /* 0x080fe40007f9e0ff */
[-C--:B------:R-:W-:Y:S01]  /*b780*/  LEA.HI.X.SX32 R189, R189, R123.reuse, 0x1, P6 ;  /* 0x0000007bbdbd7211 */ /* 0x080fe200030f0eff */
[----:B------:R-:W-:Y:S01]  /*b790*/  STG.E.U16 [R142.64], R133 ;  /* 0x000000858e007986 */ /* 0x000fe2000c101506 */
[----:B--2---:R-:W-:Y:S02]  /*b7a0*/  PRMT R135, R37, 0x7632, R135 ;  /* 0x0000763225877816 */ /* 0x004fe40000000087 */
[----:B------:R-:W-:Y:S01]  /*b7b0*/  IADD3 R194, P6, R194, R122, RZ ;  /* 0x0000007ac2c27210 */ /* 0x000fe20007fde0ff */
[----:B------:R-:W-:Y:S01]  /*b7c0*/  STG.E.U16 [R144.64], R37 ;  /* 0x0000002590007986 */ /* 0x000fe2000c101506 */
[----:B------:R-:W-:-:S02]  /*b7d0*/  LEA.HI.X.SX32 R193, R193, R123, 0x1, P5 ;  /* 0x0000007bc1c17211 */ /* 0x000fc400028f0eff */
[----:B------:R-:W-:Y:S01]  /*b7e0*/  PRMT R32, R33, 0x7632, R32 ;  /* 0x0000763221207816 */ /* 0x000fe20000000020 */
[----:B------:R-:W-:Y:S01]  /*b7f0*/  STG.E.U16 [R146.64], R135 ;  /* 0x0000008792007986 */ /* 0x000fe2000c101506 */
[-C--:B------:R-:W-:Y:S02]  /*b800*/  IADD3 R198, P5, R198, R122.reuse, RZ ;  /* 0x0000007ac6c67210 */ /* 0x080fe40007fbe0ff */
[-C--:B------:R-:W-:Y:S01]  /*b810*/  LEA.HI.X.SX32 R191, R191, R123.reuse, 0x1, P4 ;  /* 0x0000007bbfbf7211 */ /* 0x080fe200020f0eff */
[----:B------:R1:W-:Y:S01]  /*b820*/  STG.E.U16 [R148.64], R33 ;  /* 0x0000002194007986 */ /* 0x0003e2000c101506 */
[----:B------:R-:W-:Y:S02]  /*b830*/  PRMT R24, R29, 0x7632, R24 ;  /* 0x000076321d187816 */ /* 0x000fe40000000018 */
[----:B------:R-:W-:Y:S01]  /*b840*/  IADD3 R196, P4, R196, R122, RZ ;  /* 0x0000007ac4c47210 */ /* 0x000fe20007f9e0ff */
[----:B------:R2:W-:Y:S01]  /*b850*/  STG.E.U16 [R150.64], R32 ;  /* 0x0000002096007986 */ /* 0x0005e2000c101506 */
[----:B------:R-:W-:-:S02]  /*b860*/  LEA.HI.X.SX32 R195, R195, R123, 0x1, P6 ;  /* 0x0000007bc3c37211 */ /* 0x000fc400030f0eff */
[-C--:B------:R-:W-:Y:S01]  /*b870*/  IADD3 R200, P6, R200, R122.reuse, RZ ;  /* 0x0000007ac8c87210 */ /* 0x080fe20007fde0ff */
[----:B------:R-:W-:Y:S01]  /*b880*/  STG.E.U16 [R152.64], R29 ;  /* 0x0000001d98007986 */ /* 0x000fe2000c101506 */
[----:B0-----:R-:W-:Y:S02]  /*b890*/  PRMT R25, R26, 0x7632, R25 ;  /* 0x000076321a197816 */ /* 0x001fe40000000019 */
[-C--:B------:R-:W-:Y:S01]  /*b8a0*/  LEA.HI.X.SX32 R199, R199, R123.reuse, 0x1, P5 ;  /* 0x0000007bc7c77211 */ /* 0x080fe200028f0eff */
[----:B------:R0:W-:Y:S01]  /*b8b0*/  STG.E.U16 [R154.64], R24 ;  /* 0x000000189a007986 */ /* 0x0001e2000c101506 */
[----:B------:R-:W-:Y:S02]  /*b8c0*/  IADD3 R204, P5, R204, R122, RZ ;  /* 0x0000007acccc7210 */ /* 0x000fe40007fbe0ff */
[----:B------:R-:W-:Y:S01]  /*b8d0*/  PRMT R28, R38, 0x7632, R28 ;  /* 0x00007632261c7816 */ /* 0x000fe2000000001c */
[----:B------:R-:W-:Y:S01]  /*b8e0*/  STG.E.U16 [R156.64], R26 ;  /* 0x0000001a9c007986 */ /* 0x000fe2000c101506 */
[----:B------:R-:W-:-:S02]  /*b8f0*/  LEA.HI.X.SX32 R197, R197, R123, 0x1, P4 ;  /* 0x0000007bc5c57211 */ /* 0x000fc400020f0eff */
[-C--:B------:R-:W-:Y:S01]  /*b900*/  IADD3 R202, P4, R202, R122.reuse, RZ ;  /* 0x0000007acaca7210 */ /* 0x080fe20007f9e0ff */
[----:B------:R3:W-:Y:S01]  /*b910*/  STG.E.U16 [R158.64], R25 ;  /* 0x000000199e007986 */ /* 0x0007e2000c101506 */
[-C--:B------:R-:W-:Y:S02]  /*b920*/  LEA.HI.X.SX32 R201, R201, R123.reuse, 0x1, P6 ;  /* 0x0000007bc9c97211 */ /* 0x080fe400030f0eff */
[----:B-1----:R-:W-:Y:S01]  /*b930*/  PRMT R33, R34, 0x7632, R33 ;  /* 0x0000763222217816 */ /* 0x002fe20000000021 */
[----:B------:R-:W-:Y:S01]  /*b940*/  STG.E.U16 [R160.64], R38 ;  /* 0x00000026a0007986 */ /* 0x000fe2000c101506 */
[----:B------:R-:W-:Y:S02]  /*b950*/  IADD3 R206, P6, R206, R122, RZ ;  /* 0x0000007acece7210 */ /* 0x000fe40007fde0ff */
[----:B------:R-:W-:Y:S01]  /*b960*/  LEA.HI.X.SX32 R205, R205, R123, 0x1, P5 ;  /* 0x0000007bcdcd7211 */ /* 0x000fe200028f0eff */
[----:B------:R1:W-:Y:S01]  /*b970*/  STG.E.U16 [R162.64], R28 ;  /* 0x0000001ca2007986 */ /* 0x0003e2000c101506 */
[----:B--2---:R-:W-:-:S02]  /*b980*/  PRMT R32, R30, 0x7632, R32 ;  /* 0x000076321e207816 */ /* 0x004fc40000000020 */
[-C--:B------:R-:W-:Y:S01]  /*b990*/  IADD3 R214, P5, R214, R122.reuse, RZ ;  /* 0x0000007ad6d67210 */ /* 0x080fe20007fbe0ff */
[----:B------:R-:W-:Y:S01]  /*b9a0*/  STG.E.U16 [R164.64], R34 ;  /* 0x00000022a4007986 */ /* 0x000fe2000c101506 */
[-C--:B------:R-:W-:Y:S02]  /*b9b0*/  LEA.HI.X.SX32 R203, R203, R123.reuse, 0x1, P4 ;  /* 0x0000007bcbcb7211 */ /* 0x080fe400020f0eff */
[----:B0-----:R-:W-:Y:S01]  /*b9c0*/  PRMT R24, R27, 0x7632, R24 ;  /* 0x000076321b187816 */ /* 0x001fe20000000018 */
[----:B------:R-:W-:Y:S01]  /*b9d0*/  STG.E.U16 [R166.64], R33 ;  /* 0x00000021a6007986 */ /* 0x000fe2000c101506 */
[-C--:B------:R-:W-:Y:S02]  /*b9e0*/  IADD3 R212, P4, R212, R122.reuse, RZ ;  /* 0x0000007ad4d47210 */ /* 0x080fe40007f9e0ff */
[----:B------:R-:W-:Y:S01]  /*b9f0*/  LEA.HI.X.SX32 R207, R207, R123, 0x1, P6 ;  /* 0x0000007bcfcf7211 */ /* 0x000fe200030f0eff */
[----:B------:R-:W-:Y:S01]  /*ba00*/  STG.E.U16 [R168.64], R30 ;  /* 0x0000001ea8007986 */ /* 0x000fe2000c101506 */
[----:B------:R-:W-:-:S02]  /*ba10*/  IADD3 R216, P6, R216, R122, RZ ;  /* 0x0000007ad8d87210 */ /* 0x000fc40007fde0ff */
[----:B---3--:R-:W-:Y:S01]  /*ba20*/  PRMT R25, R39, 0x7632, R25 ;  /* 0x0000763227197816 */ /* 0x008fe20000000019 */
[----:B------:R-:W-:Y:S01]  /*ba30*/  STG.E.U16 [R170.64], R32 ;  /* 0x00000020aa007986 */ /* 0x000fe2000c101506 */
[-C--:B------:R-:W-:Y:S02]  /*ba40*/  LEA.HI.X.SX32 R215, R215, R123.reuse, 0x1, P5 ;  /* 0x0000007bd7d77211 */ /* 0x080fe400028f0eff */
[-C--:B------:R-:W-:Y:S01]  /*ba50*/  IADD3 R220, P5, R220, R122.reuse, RZ ;  /* 0x0000007adcdc7210 */ /* 0x080fe20007fbe0ff */
[----:B------:R0:W-:Y:S01]  /*ba60*/  STG.E.U16 [R172.64], R27 ;  /* 0x0000001bac007986 */ /* 0x0001e2000c101506 */
[----:B------:R-:W-:Y:S02]  /*ba70*/  PRMT R26, R35, 0x7632, R26 ;  /* 0x00007632231a7816 */ /* 0x000fe4000000001a */
[----:B------:R-:W-:Y:S01]  /*ba80*/  LEA.HI.X.SX32 R213, R213, R123, 0x1, P4 ;  /* 0x0000007bd5d57211 */ /* 0x000fe200020f0eff */
[----:B------:R2:W-:Y:S01]  /*ba90*/  STG.E.U16 [R174.64], R24 ;  /* 0x00000018ae007986 */ /* 0x0005e2000c101506 */
[----:B------:R-:W-:-:S02]  /*baa0*/  IADD3 R218, P4, R218, R122, RZ ;  /* 0x0000007adada7210 */ /* 0x000fc40007f9e0ff */
[-C--:B------:R-:W-:Y:S01]  /*bab0*/  LEA.HI.X.SX32 R217, R217, R123.reuse, 0x1, P6 ;  /* 0x0000007bd9d97211 */ /* 0x080fe200030f0eff */
[----:B------:R-:W-:Y:S01]  /*bac0*/  STG.E.U16 [R176.64], R39 ;  /* 0x00000027b0007986 */ /* 0x000fe2000c101506 */
[----:B-1----:R-:W-:Y:S02]  /*bad0*/  PRMT R28, R31, 0x7632, R28 ;  /* 0x000076321f1c7816 */ /* 0x002fe4000000001c */
[-C--:B------:R-:W-:Y:S01]  /*bae0*/  IADD3 R222, P6, R222, R122.reuse, RZ ;  /* 0x0000007adede7210 */ /* 0x080fe20007fde0ff */
[----:B------:R1:W-:Y:S01]  /*baf0*/  STG.E.U16 [R178.64], R25 ;  /* 0x00000019b2007986 */ /* 0x0003e2000c101506 */
[----:B------:R-:W-:Y:S02]  /*bb00*/  LEA.HI.X.SX32 R221, R221, R123, 0x1, P5 ;  /* 0x0000007bdddd7211 */ /* 0x000fe400028f0eff */
[----:B0-----:R-:W-:Y:S01]  /*bb10*/  PRMT R27, R12, 0x7632, R27 ;  /* 0x000076320c1b7816 */ /* 0x001fe2000000001b */
[----:B------:R-:W-:Y:S01]  /*bb20*/  STG.E.U16 [R180.64], R35 ;  /* 0x00000023b4007986 */ /* 0x000fe2000c101506 */
[----:B------:R-:W-:-:S02]  /*bb30*/  IADD3 R126, P5, R126, R122, RZ ;  /* 0x0000007a7e7e7210 */ /* 0x000fc40007fbe0ff */
[-C--:B------:R-:W-:Y:S01]  /*bb40*/  LEA.HI.X.SX32 R219, R219, R123.reuse, 0x1, P4 ;  /* 0x0000007bdbdb7211 */ /* 0x080fe200020f0eff */
[----:B------:R0:W-:Y:S01]  /*bb50*/  STG.E.U16 [R182.64], R26 ;  /* 0x0000001ab6007986 */ /* 0x0001e2000c101506 */
[----:B--2---:R-:W-:Y:S02]  /*bb60*/  PRMT R24, R8, 0x7632, R24 ;  /* 0x0000763208187816 */ /* 0x004fe40000000018 */
[-C--:B------:R-:W-:Y:S01]  /*bb70*/  IADD3 R224, P4, R224, R122.reuse, RZ ;  /* 0x0000007ae0e07210 */ /* 0x080fe20007f9e0ff */
        /* <DEDUP_REMOVED lines=8> */
[----:B0-----:R-:W-:Y:S01]  /*bc00*/  PRMT R26, R16, 0x7632, R26 ;  /* 0x00007632101a7816 */ /* 0x001fe2000000001a */
[----:B------:R-:W-:Y:S01]  /*bc10*/  STG.E.U16 [R190.64], R27 ;  /* 0x0000001bbe007986 */ /* 0x000fe2000c101506 */
[-C--:B------:R-:W-:Y:S02]  /*bc20*/  LEA.HI.X.SX32 R225, R225, R123.reuse, 0x1, P4 ;  /* 0x0000007be1e17211 */ /* 0x080fe400020f0eff */
[----:B------:R-:W-:Y:S01]  /*bc30*/  IADD3 R124, P4, R124, R122, RZ ;  /* 0x0000007a7c7c7210 */ /* 0x000fe20007f9e0ff */
[----:B------:R0:W-:Y:S01]  /*bc40*/  STG.E.U16 [R192.64], R8 ;  /* 0x00000008c0007986 */ /* 0x0001e2000c101506 */
[----:B------:R-:W-:-:S02]  /*bc50*/  LEA.HI.X.SX32 R129, R129, R123, 0x1, P6 ;  /* 0x0000007b81817211 */ /* 0x000fc400030f0eff */
[-C--:B------:R-:W-:Y:S01]  /*bc60*/  IADD3 R4, P6, R4, R122.reuse, RZ ;  /* 0x0000007a04047210 */ /* 0x080fe20007fde0ff */
[----:B------:R-:W-:Y:S01]  /*bc70*/  STG.E.U16 [R194.64], R24 ;  /* 0x00000018c2007986 */ /* 0x000fe2000c101506 */
[----:B-1----:R-:W-:Y:S02]  /*bc80*/  PRMT R12, R13, 0x7632, R12 ;  /* 0x000076320d0c7816 */ /* 0x002fe4000000000c */
[-C--:B------:R-:W-:Y:S01]  /*bc90*/  LEA.HI.X.SX32 R3, R3, R123.reuse, 0x1, P5 ;  /* 0x0000007b03037211 */ /* 0x080fe200028f0eff */
[----:B------:R1:W-:Y:S01]  /*bca0*/  STG.E.U16 [R196.64], R20 ;  /* 0x00000014c4007986 */ /* 0x0003e2000c101506 */
[----:B------:R-:W-:Y:S02]  /*bcb0*/  PRMT R28, R9, 0x7632, R28 ;  /* 0x00007632091c7816 */ /* 0x000fe4000000001c */
[----:B------:R-:W-:Y:S01]  /*bcc0*/  IADD3 R42, P5, R42, R122, RZ ;  /* 0x0000007a2a2a7210 */ /* 0x000fe20007fbe0ff */
[----:B------:R-:W-:Y:S01]  /*bcd0*/  STG.E.U16 [R198.64], R25 ;  /* 0x00000019c6007986 */ /* 0x000fe2000c101506 */
[----:B------:R-:W-:-:S02]  /*bce0*/  LEA.HI.X.SX32 R125, R125, R123, 0x1, P4 ;  /* 0x0000007b7d7d7211 */ /* 0x000fc400020f0eff */
[-C--:B------:R-:W-:Y:S01]  /*bcf0*/  IADD3 R40, P4, R40, R122.reuse, RZ ;  /* 0x0000007a28287210 */ /* 0x080fe20007f9e0ff */
[----:B------:R-:W-:Y:S01]  /*bd00*/  STG.E.U16 [R200.64], R16 ;  /* 0x00000010c8007986 */ /* 0x000fe2000c101506 */
[-C--:B------:R-:W-:Y:S02]  /*bd10*/  LEA.HI.X.SX32 R5, R5, R123.reuse, 0x1, P6 ;  /* 0x0000007b05057211 */ /* 0x080fe400030f0eff */
[-C--:B------:R-:W-:Y:S01]  /*bd20*/  IADD3 R44, P6, R44, R122.reuse, RZ ;  /* 0x0000007a2c2c7210 */ /* 0x080fe20007fde0ff */
[----:B------:R-:W-:Y:S01]  /*bd30*/  STG.E.U16 [R202.64], R26 ;  /* 0x0000001aca007986 */ /* 0x000fe2000c101506 */
[-C--:B------:R-:W-:Y:S02]  /*bd40*/  LEA.HI.X.SX32 R43, R43, R123.reuse, 0x1, P5 ;  /* 0x0000007b2b2b7211 */ /* 0x080fe400028f0eff */
[----:B------:R-:W-:Y:S01]  /*bd50*/  IADD3 R48, P5, R48, R122, RZ ;  /* 0x0000007a30307210 */ /* 0x000fe20007fbe0ff */
[----:B------:R2:W-:Y:S01]  /*bd60*/  STG.E.U16 [R204.64], R13 ;  /* 0x0000000dcc007986 */ /* 0x0005e2000c101506 */
[----:B------:R-:W-:-:S02]  /*bd70*/  LEA.HI.X.SX32 R41, R41, R123, 0x1, P4 ;  /* 0x0000007b29297211 */ /* 0x000fc400020f0eff */
[-C--:B------:R-:W-:Y:S01]  /*bd80*/  IADD3 R46, P4, R46, R122.reuse, RZ ;  /* 0x0000007a2e2e7210 */ /* 0x080fe20007f9e0ff */
[----:B------:R-:W-:Y:S01]  /*bd90*/  STG.E.U16 [R206.64], R12 ;  /* 0x0000000cce007986 */ /* 0x000fe2000c101506 */
[-C--:B------:R-:W-:Y:S02]  /*bda0*/  LEA.HI.X.SX32 R45, R45, R123.reuse, 0x1, P6 ;  /* 0x0000007b2d2d7211 */ /* 0x080fe400030f0eff */
[-C--:B------:R-:W-:Y:S01]  /*bdb0*/  IADD3 R50, P6, R50, R122.reuse, RZ ;  /* 0x0000007a32327210 */ /* 0x080fe20007fde0ff */
[----:B------:R3:W-:Y:S01]  /*bdc0*/  STG.E.U16 [R212.64], R9 ;  /* 0x00000009d4007986 */ /* 0x0007e2000c101506 */
[-C--:B------:R-:W-:Y:S02]  /*bdd0*/  LEA.HI.X.SX32 R49, R49, R123.reuse, 0x1, P5 ;  /* 0x0000007b31317211 */ /* 0x080fe400028f0eff */
[----:B------:R-:W-:Y:S01]  /*bde0*/  IADD3 R54, P5, R54, R122, RZ ;  /* 0x0000007a36367210 */ /* 0x000fe20007fbe0ff */
[----:B------:R-:W4:Y:S01]  /*bdf0*/  LDS.128 R24, [R231] ;  /* 0x00000000e7187984 */ /* 0x000f220000000c00 */
[----:B------:R-:W-:-:S02]  /*be00*/  LEA.HI.X.SX32 R47, R47, R123, 0x1, P4 ;  /* 0x0000007b2f2f7211 */ /* 0x000fc400020f0eff */
[-C--:B------:R-:W-:Y:S01]  /*be10*/  IADD3 R52, P4, R52, R122.reuse, RZ ;  /* 0x0000007a34347210 */ /* 0x080fe20007f9e0ff */
[----:B------:R-:W-:Y:S01]  /*be20*/  STG.E.U16 [R214.64], R28 ;  /* 0x0000001cd6007986 */ /* 0x000fe2000c101506 */
[-C--:B------:R-:W-:Y:S02]  /*be30*/  LEA.HI.X.SX32 R51, R51, R123.reuse, 0x1, P6 ;  /* 0x0000007b33337211 */ /* 0x080fe400030f0eff */
[-C--:B------:R-:W-:Y:S01]  /*be40*/  IADD3 R56, P6, R56, R122.reuse, RZ ;  /* 0x0000007a38387210 */ /* 0x080fe20007fde0ff */
[----:B------:R-:W5:Y:S01]  /*be50*/  LDS.128 R28, [R230] ;  /* 0x00000000e61c7984 */ /* 0x000f620000000c00 */
[-C--:B------:R-:W-:Y:S02]  /*be60*/  LEA.HI.X.SX32 R55, R55, R123.reuse, 0x1, P5 ;  /* 0x0000007b37377211 */ /* 0x080fe400028f0eff */
[----:B------:R-:W-:Y:S01]  /*be70*/  IADD3 R60, P5, R60, R122, RZ ;  /* 0x0000007a3c3c7210 */ /* 0x000fe20007fbe0ff */
[----:B------:R-:W4:Y:S01]  /*be80*/  LDS.128 R32, [R229] ;  /* 0x00000000e5207984 */ /* 0x000f220000000c00 */
[----:B------:R-:W-:-:S02]  /*be90*/  LEA.HI.X.SX32 R53, R53, R123, 0x1, P4 ;  /* 0x0000007b35357211 */ /* 0x000fc400020f0eff */
[-C--:B------:R-:W-:Y:S01]  /*bea0*/  IADD3 R58, P4, R58, R122.reuse, RZ ;  /* 0x0000007a3a3a7210 */ /* 0x080fe20007f9e0ff */
[----:B------:R-:W4:Y:S01]  /*beb0*/  LDS.128 R36, [R228] ;  /* 0x00000000e4247984 */ /* 0x000f220000000c00 */
[-C--:B------:R-:W-:Y:S02]  /*bec0*/  LEA.HI.X.SX32 R57, R57, R123.reuse, 0x1, P6 ;  /* 0x0000007b39397211 */ /* 0x080fe400030f0eff */
[-C--:B------:R-:W-:Y:S01]  /*bed0*/  IADD3 R62, P6, R62, R122.reuse, RZ ;  /* 0x0000007a3e3e7210 */ /* 0x080fe20007fde0ff */
[----:B------:R-:W-:Y:S01]  /*bee0*/  STG.E.U16 [R216.64], R21 ;  /* 0x00000015d8007986 */ /* 0x000fe2000c101506 */
[-C--:B------:R-:W-:Y:S02]  /*bef0*/  LEA.HI.X.SX32 R61, R61, R123.reuse, 0x1, P5 ;  /* 0x0000007b3d3d7211 */ /* 0x080fe400028f0eff */
[----:B------:R-:W-:Y:S02]  /*bf00*/  IADD3 R66, P5, R66, R122, RZ ;  /* 0x0000007a42427210 */ /* 0x000fe40007fbe0ff */
[----:B------:R-:W-:-:S02]  /*bf10*/  LEA.HI.X.SX32 R59, R59, R123, 0x1, P4 ;  /* 0x0000007b3b3b7211 */ /* 0x000fc400020f0eff */
[-C--:B------:R-:W-:Y:S02]  /*bf20*/  IADD3 R64, P4, R64, R122.reuse, RZ ;  /* 0x0000007a40407210 */ /* 0x080fe40007f9e0ff */
[-C--:B------:R-:W-:Y:S02]  /*bf30*/  LEA.HI.X.SX32 R63, R63, R123.reuse, 0x1, P6 ;  /* 0x0000007b3f3f7211 */ /* 0x080fe400030f0eff */
[----:B0-----:R-:W-:Y:S02]  /*bf40*/  PRMT R8, R21, 0x7632, R8 ;  /* 0x0000763215087816 */ /* 0x001fe40000000008 */
[----:B------:R-:W-:Y:S02]  /*bf50*/  IADD3 R68, P6, R68, R122, RZ ;  /* 0x0000007a44447210 */ /* 0x000fe40007fde0ff */
[----:B------:R-:W-:Y:S01]  /*bf60*/  LEA.HI.X.SX32 R67, R67, R123, 0x1, P5 ;  /* 0x0000007b43437211 */ /* 0x000fe200028f0eff */
[----:B------:R0:W-:Y:S01]  /*bf70*/  STG.E.U16 [R218.64], R8 ;  /* 0x00000008da007986 */ /* 0x0001e2000c101506 */
[----:B-1----:R-:W-:-:S02]  /*bf80*/  PRMT R20, R17, 0x7632, R20 ;  /* 0x0000763211147816 */ /* 0x002fc40000000014 */
[-C--:B------:R-:W-:Y:S01]  /*bf90*/  IADD3 R72, P5, R72, R122.reuse, RZ ;  /* 0x0000007a48487210 */ /* 0x080fe20007fbe0ff */
[----:B------:R-:W-:Y:S01]  /*bfa0*/  STG.E.U16 [R220.64], R17 ;  /* 0x00000011dc007986 */ /* 0x000fe2000c101506 */
[-C--:B------:R-:W-:Y:S02]  /*bfb0*/  LEA.HI.X.SX32 R65, R65, R123.reuse, 0x1, P4 ;  /* 0x0000007b41417211 */ /* 0x080fe400020f0eff */
[----:B--2---:R-:W-:Y:S01]  /*bfc0*/  PRMT R13, R14, 0x7632, R13 ;  /* 0x000076320e0d7816 */ /* 0x004fe2000000000d */
        /* <DEDUP_REMOVED lines=9> */
[----:B------:R-:W-:Y:S01]  /*c060*/  STG.E.U16 [R128.64], R10 ;  /* 0x0000000a80007986 */ /* 0x000fe2000c101506 */
[----:B------:R-:W-:Y:S02]  /*c070*/  LEA.HI.X.SX32 R71, R71, R123, 0x1, P4 ;  /* 0x0000007b47477211 */ /* 0x000fe400020f0eff */
[----:B0-----:R-:W-:Y:S01]  /*c080*/  PRMT R8, R22, 0x7632, R8 ;  /* 0x0000763216087816 */ /* 0x001fe20000000008 */
[----:B------:R0:W-:Y:S01]  /*c090*/  STG.E.U16 [R124.64], R9 ;  /* 0x000000097c007986 */ /* 0x0001e2000c101506 */
[----:B------:R-:W-:-:S02]  /*c0a0*/  IADD3 R76, P4, R76, R122, RZ ;  /* 0x0000007a4c4c7210 */ /* 0x000fc40007f9e0ff */
[-C--:B------:R-:W-:Y:S01]  /*c0b0*/  LEA.HI.X.SX32 R75, R75, R123.reuse, 0x1, P6 ;  /* 0x0000007b4b4b7211 */ /* 0x080fe200030f0eff */
[----:B------:R1:W-:Y:S01]  /*c0c0*/  STG.E.U16 [R2.64], R22 ;  /* 0x0000001602007986 */ /* 0x0003e2000c101506 */
[-C--:B------:R-:W-:Y:S02]  /*c0d0*/  IADD3 R80, P6, R80, R122.reuse, RZ ;  /* 0x0000007a50507210 */ /* 0x080fe40007fde0ff */
[----:B------:R-:W-:Y:S01]  /*c0e0*/  PRMT R21, R18, 0x7632, R21 ;  /* 0x0000763212157816 */ /* 0x000fe20000000015 */
[----:B------:R2:W-:Y:S01]  /*c0f0*/  STG.E.U16 [R4.64], R8 ;  /* 0x0000000804007986 */ /* 0x0005e2000c101506 */
[-C--:B------:R-:W-:Y:S02]  /*c100*/  LEA.HI.X.SX32 R79, R79, R123.reuse, 0x1, P5 ;  /* 0x0000007b4f4f7211 */ /* 0x080fe400028f0eff */
[-C--:B------:R-:W-:Y:S01]  /*c110*/  IADD3 R84, P5, R84, R122.reuse, RZ ;  /* 0x0000007a54547210 */ /* 0x080fe20007fbe0ff */
[----:B------:R-:W-:Y:S01]  /*c120*/  STG.E.U16 [R40.64], R18 ;  /* 0x0000001228007986 */ /* 0x000fe2000c101506 */
[----:B------:R-:W-:Y:S01]  /*c130*/  LEA.HI.X.SX32 R77, R77, R123, 0x1, P4 ;  /* 0x0000007b4d4d7211 */ /* 0x000fe200020f0eff */
[----:B0-----:R-:W-:Y:S01]  /*c140*/  IMAD.HI R9, R232, 0x4, RZ ;  /* 0x00000004e8097827 */ /* 0x001fe200078e02ff */
[----:B------:R-:W-:Y:S01]  /*c150*/  IADD3 R82, P4, R82, R122, RZ ;  /* 0x0000007a52527210 */ /* 0x000fe20007f9e0ff */
[----:B------:R-:W-:Y:S01]  /*c160*/  STG.E.U16 [R42.64], R21 ;  /* 0x000000152a007986 */ /* 0x000fe2000c101506 */
[----:B-1----:R-:W-:-:S02]  /*c170*/  PRMT R3, R15, 0x7632, R3 ;  /* 0x000076320f037816 */ /* 0x002fc40000000003 */
[-C--:B------:R-:W-:Y:S01]  /*c180*/  LEA.HI.X.SX32 R81, R81, R123.reuse, 0x1, P6 ;  /* 0x0000007b51517211 */ /* 0x080fe200030f0eff */
[----:B------:R-:W-:Y:S01]  /*c190*/  STG.E.U16 [R44.64], R15 ;  /* 0x0000000f2c007986 */ /* 0x000fe2000c101506 */
[----:B--2---:R-:W-:Y:S02]  /*c1a0*/  PRMT R5, R11, 0x7632, R5 ;  /* 0x000076320b057816 */ /* 0x004fe40000000005 */
[-C--:B------:R-:W-:Y:S01]  /*c1b0*/  IADD3 R86, P6, R86, R122.reuse, RZ ;  /* 0x0000007a56567210 */ /* 0x080fe20007fde0ff */
[----:B------:R5:W-:Y:S01]  /*c1c0*/  STG.E.U16 [R46.64], R3 ;  /* 0x000000032e007986 */ /* 0x000be2000c101506 */
[----:B------:R-:W-:Y:S02]  /*c1d0*/  LEA.HI.X.SX32 R85, R85, R123, 0x1, P5 ;  /* 0x0000007b55557211 */ /* 0x000fe400028f0eff */
[----:B------:R-:W-:Y:S01]  /*c1e0*/  PRMT R2, R23, 0x7632, R2 ;  /* 0x0000763217027816 */ /* 0x000fe20000000002 */
[----:B------:R-:W-:Y:S01]  /*c1f0*/  STG.E.U16 [R48.64], R11 ;  /* 0x0000000b30007986 */ /* 0x000fe2000c101506 */
[----:B------:R-:W-:-:S02]  /*c200*/  IADD3 R90, P5, R90, R122, RZ ;  /* 0x0000007a5a5a7210 */ /* 0x000fc40007fbe0ff */
[-C--:B------:R-:W-:Y:S01]  /*c210*/  LEA.HI.X.SX32 R83, R83, R123.reuse, 0x1, P4 ;  /* 0x0000007b53537211 */ /* 0x080fe200020f0eff */
[----:B------:R0:W-:Y:S01]  /*c220*/  STG.E.U16 [R50.64], R5 ;  /* 0x0000000532007986 */ /* 0x0001e2000c101506 */
[----:B------:R-:W-:Y:S02]  /*c230*/  PRMT R4, R19, 0x7632, R4 ;  /* 0x0000763213047816 */ /* 0x000fe40000000004 */
[-C--:B------:R-:W-:Y:S01]  /*c240*/  IADD3 R88, P4, R88, R122.reuse, RZ ;  /* 0x0000007a58587210 */ /* 0x080fe20007f9e0ff */
[----:B------:R-:W-:Y:S01]  /*c250*/  STG.E.U16 [R52.64], R23 ;  /* 0x0000001734007986 */ /* 0x000fe2000c101506 */
[----:B------:R-:W-:Y:S02]  /*c260*/  LEA.HI.X.SX32 R87, R87, R123, 0x1, P6 ;  /* 0x0000007b57577211 */ /* 0x000fe400030f0eff */
[----:B------:R-:W-:Y:S01]  /*c270*/  IADD3 R92, P6, R92, R122, RZ ;  /* 0x0000007a5c5c7210 */ /* 0x000fe20007fde0ff */
[----:B------:R1:W-:Y:S01]  /*c280*/  STG.E.U16 [R54.64], R2 ;  /* 0x0000000236007986 */ /* 0x0003e2000c101506 */
[----:B----4-:R-:W-:-:S02]  /*c290*/  PRMT R8, R24, 0x7632, R8 ;  /* 0x0000763218087816 */ /* 0x010fc40000000008 */
[-C--:B------:R-:W-:Y:S01]  /*c2a0*/  LEA.HI.X.SX32 R91, R91, R123.reuse, 0x1, P5 ;  /* 0x0000007b5b5b7211 */ /* 0x080fe200028f0eff */
[----:B------:R-:W-:Y:S01]  /*c2b0*/  STG.E.U16 [R56.64], R19 ;  /* 0x0000001338007986 */ /* 0x000fe2000c101506 */
[-C--:B------:R-:W-:Y:S02]  /*c2c0*/  IADD3 R96, P5, R96, R122.reuse, RZ ;  /* 0x0000007a60607210 */ /* 0x080fe40007fbe0ff */
[----:B-----5:R-:W-:Y:S01]  /*c2d0*/  PRMT R3, R28, 0x7632, R3 ;  /* 0x000076321c037816 */ /* 0x020fe20000000003 */
[----:B------:R2:W-:Y:S01]  /*c2e0*/  STG.E.U16 [R58.64], R4 ;  /* 0x000000043a007986 */ /* 0x0005e2000c101506 */
[-C--:B------:R-:W-:Y:S02]  /*c2f0*/  LEA.HI.X.SX32 R89, R89, R123.reuse, 0x1, P4 ;  /* 0x0000007b59597211 */ /* 0x080fe400020f0eff */
[----:B------:R-:W-:Y:S01]  /*c300*/  IADD3 R94, P4, R94, R122, RZ ;  /* 0x0000007a5e5e7210 */ /* 0x000fe20007f9e0ff */
[----:B------:R-:W-:Y:S01]  /*c310*/  STG.E.U16 [R60.64], R24 ;  /* 0x000000183c007986 */ /* 0x000fe2000c101506 */
[----:B------:R-:W-:-:S02]  /*c320*/  LEA.HI.X.SX32 R93, R93, R123, 0x1, P6 ;  /* 0x0000007b5d5d7211 */ /* 0x000fc400030f0eff */
[----:B0-----:R-:W-:Y:S01]  /*c330*/  PRMT R5, R32, 0x7632, R5 ;  /* 0x0000763220057816 */ /* 0x001fe20000000005 */
[----:B------:R-:W-:Y:S01]  /*c340*/  STG.E.U16 [R62.64], R8 ;  /* 0x000000083e007986 */ /* 0x000fe2000c101506 */
[-C--:B------:R-:W-:Y:S02]  /*c350*/  IADD3 R98, P6, R98, R122.reuse, RZ ;  /* 0x0000007a62627210 */ /* 0x080fe40007fde0ff */
[-C--:B------:R-:W-:Y:S01]  /*c360*/  LEA.HI.X.SX32 R97, R97, R123.reuse, 0x1, P5 ;  /* 0x0000007b61617211 */ /* 0x080fe200028f0eff */
[----:B------:R-:W-:Y:S01]  /*c370*/  STG.E.U16 [R64.64], R28 ;  /* 0x0000001c40007986 */ /* 0x000fe2000c101506 */
[----:B-1----:R-:W-:Y:S02]  /*c380*/  PRMT R2, R36, 0x7632, R2 ;  /* 0x0000763224027816 */ /* 0x002fe40000000002 */
[----:B------:R-:W-:Y:S01]  /*c390*/  IADD3 R102, P5, R251, R122, RZ ;  /* 0x0000007afb667210 */ /* 0x000fe20007fbe0ff */
[----:B------:R-:W-:Y:S01]  /*c3a0*/  STG.E.U16 [R66.64], R3 ;  /* 0x0000000342007986 */ /* 0x000fe2000c101506 */
[----:B------:R-:W-:-:S02]  /*c3b0*/  LEA.HI.X.SX32 R95, R95, R123, 0x1, P4 ;  /* 0x0000007b5f5f7211 */ /* 0x000fc400020f0eff */
[----:B--2---:R-:W-:Y:S01]  /*c3c0*/  PRMT R4, R25, 0x7632, R4 ;  /* 0x0000763219047816 */ /* 0x004fe20000000004 */
[----:B------:R-:W-:Y:S01]  /*c3d0*/  STG.E.U16 [R68.64], R32 ;  /* 0x0000002044007986 */ /* 0x000fe2000c101506 */
[-C--:B------:R-:W-:Y:S02]  /*c3e0*/  IADD3 R100, P4, R100, R122.reuse, RZ ;  /* 0x0000007a64647210 */ /* 0x080fe40007f9e0ff */
        /* <DEDUP_REMOVED lines=8> */
[----:B------:R-:W-:Y:S02]  /*c470*/  PRMT R43, R33, 0x7632, R43 ;  /* 0x00007632212b7816 */ /* 0x000fe4000000002b */
[-C--:B------:R-:W-:Y:S01]  /*c480*/  LEA.HI.X.SX32 R101, R101, R123.reuse, 0x1, P4 ;  /* 0x0000007b65657211 */ /* 0x080fe200020f0eff */
[----:B------:R-:W-:Y:S01]  /*c490*/  STG.E.U16 [R76.64], R25 ;  /* 0x000000194c007986 */ /* 0x000fe2000c101506 */
[----:B------:R-:W-:Y:S01]  /*c4a0*/  IADD3 R106, P4, R247, R122, RZ ;  /* 0x0000007af76a7210 */ /* 0x000fe20007f9e0ff */
[----:B0-----:R-:W-:Y:S01]  /*c4b0*/  FFMA R5, R211, 0.69314718246459960938, R208 ;  /* 0x3f317218d3057823 */ /* 0x001fe200000000d0 */
[----:B------:R-:W-:Y:S01]  /*c4c0*/  LEA.HI.X.SX32 R105, R105, R123, 0x1, P6 ;  /* 0x0000007b69697211 */ /* 0x000fe200030f0eff */
[----:B------:R0:W-:Y:S01]  /*c4d0*/  STG.E.U16 [R78.64], R4 ;  /* 0x000000044e007986 */ /* 0x0001e2000c101506 */
[----:B------:R-:W-:-:S02]  /*c4e0*/  PRMT R45, R37, 0x7632, R45 ;  /* 0x00007632252d7816 */ /* 0x000fc4000000002d */
[-C--:B------:R-:W-:Y:S01]  /*c4f0*/  IADD3 R110, P6, R243, R122.reuse, RZ ;  /* 0x0000007af36e7210 */ /* 0x080fe20007fde0ff */
[----:B------:R-:W-:Y:S01]  /*c500*/  STG.E.U16 [R80.64], R29 ;  /* 0x0000001d50007986 */ /* 0x000fe2000c101506 */
[-C--:B------:R-:W-:Y:S02]  /*c510*/  LEA.HI.X.SX32 R109, R109, R123.reuse, 0x1, P5 ;  /* 0x0000007b6d6d7211 */ /* 0x080fe400028f0eff */
[----:B------:R-:W-:Y:S01]  /*c520*/  PRMT R47, R26, 0x7632, R47 ;  /* 0x000076321a2f7816 */ /* 0x000fe2000000002f */
[----:B------:R-:W-:Y:S01]  /*c530*/  STG.E.U16 [R82.64], R41 ;  /* 0x0000002952007986 */ /* 0x000fe2000c101506 */
[----:B------:R-:W-:Y:S02]  /*c540*/  IADD3 R114, P5, R239, R122, RZ ;  /* 0x0000007aef727210 */ /* 0x000fe40007fbe0ff */
[----:B------:R-:W-:Y:S01]  /*c550*/  LEA.HI.X.SX32 R107, R107, R123, 0x1, P4 ;  /* 0x0000007b6b6b7211 */ /* 0x000fe200020f0eff */
[----:B------:R-:W-:Y:S01]  /*c560*/  STG.E.U16 [R84.64], R33 ;  /* 0x0000002154007986 */ /* 0x000fe2000c101506 */
[----:B------:R-:W-:-:S02]  /*c570*/  PRMT R49, R30, 0x7632, R49 ;  /* 0x000076321e317816 */ /* 0x000fc40000000031 */
[-C--:B------:R-:W-:Y:S01]  /*c580*/  IADD3 R112, P4, R241, R122.reuse, RZ ;  /* 0x0000007af1707210 */ /* 0x080fe20007f9e0ff */
[----:B------:R-:W-:Y:S01]  /*c590*/  STG.E.U16 [R86.64], R43 ;  /* 0x0000002b56007986 */ /* 0x000fe2000c101506 */
[-C--:B------:R-:W-:Y:S02]  /*c5a0*/  LEA.HI.X.SX32 R111, R111, R123.reuse, 0x1, P6 ;  /* 0x0000007b6f6f7211 */ /* 0x080fe400030f0eff */
[-C--:B------:R-:W-:Y:S01]  /*c5b0*/  IADD3 R116, P6, R237, R122.reuse, RZ ;  /* 0x0000007aed747210 */ /* 0x080fe20007fde0ff */
[----:B------:R-:W-:Y:S01]  /*c5c0*/  STG.E.U16 [R88.64], R37 ;  /* 0x0000002558007986 */ /* 0x000fe2000c101506 */
[----:B------:R-:W-:Y:S01]  /*c5d0*/  PRMT R51, R34, 0x7632, R51 ;  /* 0x0000763222337816 */ /* 0x000fe20000000033 */
[----:B------:R-:W-:Y:S01]  /*c5e0*/  IMAD R237, R119, 0xfe, RZ ;  /* 0x000000fe77ed7824 */ /* 0x000fe200078e02ff */
[-C--:B------:R-:W-:Y:S01]  /*c5f0*/  LEA.HI.X.SX32 R115, R115, R123.reuse, 0x1, P5 ;  /* 0x0000007b73737211 */ /* 0x080fe200028f0eff */
[----:B------:R-:W-:Y:S01]  /*c600*/  STG.E.U16 [R90.64], R45 ;  /* 0x0000002d5a007986 */ /* 0x000fe2000c101506 */
[----:B------:R-:W-:Y:S01]  /*c610*/  IADD3 R120, P5, R233, R122, RZ ;  /* 0x0000007ae9787210 */ /* 0x000fe20007fbe0ff */
[----:B------:R-:W-:Y:S01]  /*c620*/  IMAD R233, R119, 0x7d, RZ ;  /* 0x0000007d77e97824 */ /* 0x000fe200078e02ff */
[----:B------:R-:W-:Y:S01]  /*c630*/  PRMT R53, R38, 0x7632, R53 ;  /* 0x0000763226357816 */ /* 0x000fe20000000035 */
[----:B------:R-:W-:Y:S01]  /*c640*/  STG.E.U16 [R92.64], R26 ;  /* 0x0000001a5c007986 */ /* 0x000fe2000c101506 */
[----:B------:R-:W-:-:S02]  /*c650*/  LEA.HI.X.SX32 R113, R113, R123, 0x1, P4 ;  /* 0x0000007b71717211 */ /* 0x000fc400020f0eff */
[-C--:B------:R-:W-:Y:S01]  /*c660*/  IADD3 R118, P4, R235, R122.reuse, RZ ;  /* 0x0000007aeb767210 */ /* 0x080fe20007f9e0ff */
[----:B------:R-:W-:Y:S01]  /*c670*/  STG.E.U16 [R94.64], R47 ;  /* 0x0000002f5e007986 */ /* 0x000fe2000c101506 */
[----:B------:R-:W-:Y:S01]  /*c680*/  PRMT R55, R27, 0x7632, R55 ;  /* 0x000076321b377816 */ /* 0x000fe20000000037 */
[----:B------:R-:W-:Y:S01]  /*c690*/  IMAD R235, R119, 0x7f, RZ ;  /* 0x0000007f77eb7824 */ /* 0x000fe200078e02ff */
[-C--:B------:R-:W-:Y:S01]  /*c6a0*/  LEA.HI.X.SX32 R117, R117, R123.reuse, 0x1, P6 ;  /* 0x0000007b75757211 */ /* 0x080fe200030f0eff */
[----:B------:R-:W-:Y:S01]  /*c6b0*/  STG.E.U16 [R96.64], R30 ;  /* 0x0000001e60007986 */ /* 0x000fe2000c101506 */
[----:B------:R-:W-:Y:S02]  /*c6c0*/  IADD3 R122, P6, R237, R122, RZ ;  /* 0x0000007aed7a7210 */ /* 0x000fe40007fde0ff */
[----:B------:R-:W-:Y:S01]  /*c6d0*/  PRMT R57, R31, 0x7632, R57 ;  /* 0x000076321f397816 */ /* 0x000fe20000000039 */
[----:B------:R-:W-:Y:S01]  /*c6e0*/  STG.E.U16 [R98.64], R49 ;  /* 0x0000003162007986 */ /* 0x000fe2000c101506 */
[----:B------:R-:W-:-:S02]  /*c6f0*/  LEA.HI.X.SX32 R119, R233, R123, 0x1, P4 ;  /* 0x0000007be9777211 */ /* 0x000fc400020f0eff */
[----:B------:R-:W-:Y:S01]  /*c700*/  PRMT R59, R35, 0x7632, R59 ;  /* 0x00007632233b7816 */ /* 0x000fe2000000003b */
[----:B------:R-:W-:Y:S01]  /*c710*/  STG.E.U16 [R100.64], R34 ;  /* 0x0000002264007986 */ /* 0x000fe2000c101506 */
[-C--:B------:R-:W-:Y:S02]  /*c720*/  LEA.HI.X.SX32 R121, R121, R123.reuse, 0x1, P5 ;  /* 0x0000007b79797211 */ /* 0x080fe400028f0eff */
[----:B------:R-:W-:Y:S01]  /*c730*/  LEA.HI.X.SX32 R123, R235, R123, 0x1, P6 ;  /* 0x0000007beb7b7211 */ /* 0x000fe200030f0eff */
[----:B------:R-:W-:Y:S01]  /*c740*/  STG.E.U16 [R102.64], R51 ;  /* 0x0000003366007986 */ /* 0x000fe2000c101506 */
[----:B------:R-:W-:Y:S02]  /*c750*/  PRMT R61, R39, 0x7632, R61 ;  /* 0x00007632273d7816 */ /* 0x000fe4000000003d */
[----:B-1----:R-:W-:Y:S01]  /*c760*/  FSEL R2, R227, -INF , P3 ;  /* 0xff800000e3027808 */ /* 0x002fe20001800000 */
[----:B------:R-:W-:Y:S01]  /*c770*/  STG.E.U16 [R104.64], R38 ;  /* 0x0000002668007986 */ /* 0x000fe2000c101506 */
[----:B------:R-:W-:-:S02]  /*c780*/  FSEL R3, R226, -INF , P0 ;  /* 0xff800000e2037808 */ /* 0x000fc40000000000 */
[----:B------:R-:W-:Y:S01]  /*c790*/  LOP3.LUT R11, R236, 0x1f8, RZ, 0xc0, !PT ;  /* 0x000001f8ec0b7812 */ /* 0x000fe200078ec0ff */
[----:B------:R-:W-:Y:S01]  /*c7a0*/  STG.E.U16 [R106.64], R53 ;  /* 0x000000356a007986 */ /* 0x000fe2000c101506 */
[----:B0-----:R-:W-:Y:S01]  /*c7b0*/  FFMA R4, R2, 0.69314718246459960938, R7 ;  /* 0x3f31721802047823 */ /* 0x001fe20000000007 */
[----:B------:R-:W-:Y:S01]  /*c7c0*/  SHF.L.U32 R10, R232, 0x2, RZ ;  /* 0x00000002e80a7819 */ /* 0x000fe200000006ff */
[----:B------:R-:W-:Y:S01]  /*c7d0*/  FFMA R7, R3, 0.69314718246459960938, R210 ;  /* 0x3f31721803077823 */ /* 0x000fe200000000d2 */
[----:B------:R-:W-:Y:S01]  /*c7e0*/  STG.E.U16 [R108.64], R27 ;  /* 0x0000001b6c007986 */ /* 0x000fe2000c101506 */
[----:B------:R-:W-:-:S03]  /*c7f0*/  IMAD R2, R234, c[0x0][0x1cc], RZ ;  /* 0x00007300ea027a24 */ /* 0x000fc600078e02ff */
[----:B------:R-:W-:Y:S01]  /*c800*/  STG.E.U16 [R110.64], R55 ;  /* 0x000000376e007986 */ /* 0x000fe2000c101506 */
[C---:B------:R-:W-:Y:S01]  /*c810*/  IMAD.HI R8, R2.reuse, 0x4, RZ ;  /* 0x0000000402087827 */ /* 0x040fe200078e02ff */
[----:B------:R-:W-:Y:S02]  /*c820*/  SHF.L.U32 R3, R2, 0x2, RZ ;  /* 0x0000000202037819 */ /* 0x000fe400000006ff */
[----:B------:R-:W-:Y:S02]  /*c830*/  STG.E.U16 [R112.64], R31 ;  /* 0x0000001f70007986 */ /* 0x000fe4000c101506 */
[----:B------:R-:W-:Y:S02]  /*c840*/  IADD3 R2, P0, P1, R10, c[0x0][0x180], R3 ;  /* 0x000060000a027a10 */ /* 0x000fe4000791e003 */
[----:B------:R-:W-:Y:S02]  /*c850*/  STG.E.U16 [R114.64], R57 ;  /* 0x0000003972007986 */ /* 0x000fe4000c101506 */
[----:B------:R-:W-:-:S02]  /*c860*/  IADD3.X R3, R9, c[0x0][0x184], R8, P0, P1 ;  /* 0x0000610009037a10 */ /* 0x000fc400007e2408 */
[----:B------:R-:W-:Y:S04]  /*c870*/  STG.E.U16 [R116.64], R35 ;  /* 0x0000002374007986 */ /* 0x000fe8000c101506 */
[----:B------:R-:W-:Y:S04]  /*c880*/  STG.E.U16 [R118.64], R59 ;  /* 0x0000003b76007986 */ /* 0x000fe8000c101506 */
[----:B------:R-:W-:Y:S04]  /*c890*/  STG.E.U16 [R120.64], R39 ;  /* 0x0000002778007986 */ /* 0x000fe8000c101506 */
[----:B------:R-:W-:Y:S04]  /*c8a0*/  STG.E.U16 [R122.64], R61 ;  /* 0x0000003d7a007986 */ /* 0x000fe8000c101506 */
[----:B------:R-:W-:Y:S06]  /*c8b0*/  BAR.SYNC.DEFER_BLOCKING 0x0 ;  /* 0x0000000000007b1d */ /* 0x000fec0000010000 */
[----:B------:R-:W-:Y:S04]  /*c8c0*/  STS.64 [R11], R4 ;  /* 0x000000040b007388 */ /* 0x000fe80000000a00 */
[----:B------:R-:W-:Y:S04]  /*c8d0*/  STS.64 [R11+0x200], R6 ;  /* 0x000200060b007388 */ /* 0x000fe80000000a00 */
[----:B------:R-:W-:Y:S06]  /*c8e0*/  BAR.SYNC.DEFER_BLOCKING 0x0 ;  /* 0x0000000000007b1d */ /* 0x000fec0000010000 */
[----:B------:R-:W0:Y:S04]  /*c8f0*/  LDS R13, [R0] ;  /* 0x00000000000d7984 */ /* 0x000e280000000800 */
[----:B0-----:R-:W-:Y:S01]  /*c900*/  STG.E [R2.64], R13 ;  /* 0x0000000d02007986 */ /* 0x001fe2000c101906 */
[----:B------:R-:W-:Y:S05]  /*c910*/  EXIT ;  /* 0x000000000000794d */ /* 0x000fea0003800000 */
.L_x_2:
[----:B------:R-:W-:-:S00]  /*c920*/  BRA `(.L_x_2) ;  /* 0xfffffff000007947 */ /* 0x000fc0000383ffff */
[----:B------:R-:W-:-:S00]  /*c930*/  NOP ;  /* 0x0000000000007918 */ /* 0x000fc00000000000 */
        /* <DEDUP_REMOVED lines=12> */
.L_x_3:


//--------------------- .nv.global.init           --------------------------
	.section	.nv.global.init,"aw",@progbits
.nv.global.init:
	.type		_$_str,@object
	.size		_$_str,(.L_0 - _$_str)
_$_str:
        /*0000*/ 	.byte	0x5f, 0x5f, 0x43, 0x55, 0x44, 0x41, 0x5f, 0x46, 0x54, 0x5a, 0x00
.L_0:


//--------------------- .nv.shared.attn_fwd       --------------------------
	.section	.nv.shared.attn_fwd,"aw",@nobits
	.sectionflags	@""
	.align	16
